//
// Generated by NVIDIA NVVM Compiler
//
// Compiler Build ID: CL-36424714
// Cuda compilation tools, release 13.0, V13.0.88
// Based on NVVM 20.0.0
//

.version 9.0
.target sm_100
.address_size 64

	// .globl	_Z9addKernelPdPKdS1_
// _ZZ24simulatedAnnealingKernelPiPdiPKiPKdiiiS2_S4_ddE13solutionArray has been demoted

.visible .entry _Z9addKernelPdPKdS1_(
	.param .u64 .ptr .align 1 _Z9addKernelPdPKdS1__param_0,
	.param .u64 .ptr .align 1 _Z9addKernelPdPKdS1__param_1,
	.param .u64 .ptr .align 1 _Z9addKernelPdPKdS1__param_2
)
{
	.reg .pred 	%p<4>;
	.reg .b32 	%r<17>;
	.reg .b32 	%f<3>;
	.reg .b64 	%rd<12>;
	.reg .b64 	%fd<28>;

	ld.param.u64 	%rd1, [_Z9addKernelPdPKdS1__param_0];
	ld.param.u64 	%rd2, [_Z9addKernelPdPKdS1__param_1];
	ld.param.u64 	%rd3, [_Z9addKernelPdPKdS1__param_2];
	cvta.to.global.u64 	%rd4, %rd3;
	cvta.to.global.u64 	%rd5, %rd2;
	mov.u32 	%r1, %tid.x;
	mul.wide.u32 	%rd6, %r1, 8;
	add.s64 	%rd7, %rd5, %rd6;
	ld.global.f64 	%fd6, [%rd7];
	add.s64 	%rd8, %rd4, %rd6;
	ld.global.f64 	%fd7, [%rd8];
	add.f64 	%fd1, %fd6, %fd7;
	fma.rn.f64 	%fd8, %fd1, 0d3FF71547652B82FE, 0d4338000000000000;
	{
	.reg .b32 %temp; 
	mov.b64 	{%r2, %temp}, %fd8;
	}
	mov.f64 	%fd9, 0dC338000000000000;
	add.rn.f64 	%fd10, %fd8, %fd9;
	fma.rn.f64 	%fd11, %fd10, 0dBFE62E42FEFA39EF, %fd1;
	fma.rn.f64 	%fd12, %fd10, 0dBC7ABC9E3B39803F, %fd11;
	fma.rn.f64 	%fd13, %fd12, 0d3E5ADE1569CE2BDF, 0d3E928AF3FCA213EA;
	fma.rn.f64 	%fd14, %fd13, %fd12, 0d3EC71DEE62401315;
	fma.rn.f64 	%fd15, %fd14, %fd12, 0d3EFA01997C89EB71;
	fma.rn.f64 	%fd16, %fd15, %fd12, 0d3F2A01A014761F65;
	fma.rn.f64 	%fd17, %fd16, %fd12, 0d3F56C16C1852B7AF;
	fma.rn.f64 	%fd18, %fd17, %fd12, 0d3F81111111122322;
	fma.rn.f64 	%fd19, %fd18, %fd12, 0d3FA55555555502A1;
	fma.rn.f64 	%fd20, %fd19, %fd12, 0d3FC5555555555511;
	fma.rn.f64 	%fd21, %fd20, %fd12, 0d3FE000000000000B;
	fma.rn.f64 	%fd22, %fd21, %fd12, 0d3FF0000000000000;
	fma.rn.f64 	%fd23, %fd22, %fd12, 0d3FF0000000000000;
	{
	.reg .b32 %temp; 
	mov.b64 	{%r3, %temp}, %fd23;
	}
	{
	.reg .b32 %temp; 
	mov.b64 	{%temp, %r4}, %fd23;
	}
	shl.b32 	%r5, %r2, 20;
	add.s32 	%r6, %r5, %r4;
	mov.b64 	%fd27, {%r3, %r6};
	{
	.reg .b32 %temp; 
	mov.b64 	{%temp, %r7}, %fd1;
	}
	mov.b32 	%f2, %r7;
	abs.f32 	%f1, %f2;
	setp.lt.f32 	%p1, %f1, 0f4086232B;
	@%p1 bra 	$L__BB0_3;
	setp.lt.f64 	%p2, %fd1, 0d0000000000000000;
	add.f64 	%fd24, %fd1, 0d7FF0000000000000;
	selp.f64 	%fd27, 0d0000000000000000, %fd24, %p2;
	setp.geu.f32 	%p3, %f1, 0f40874800;
	@%p3 bra 	$L__BB0_3;
	shr.u32 	%r8, %r2, 31;
	add.s32 	%r9, %r2, %r8;
	shr.s32 	%r10, %r9, 1;
	shl.b32 	%r11, %r10, 20;
	add.s32 	%r12, %r4, %r11;
	mov.b64 	%fd25, {%r3, %r12};
	sub.s32 	%r13, %r2, %r10;
	shl.b32 	%r14, %r13, 20;
	add.s32 	%r15, %r14, 1072693248;
	mov.b32 	%r16, 0;
	mov.b64 	%fd26, {%r16, %r15};
	mul.f64 	%fd27, %fd26, %fd25;
$L__BB0_3:
	cvta.to.global.u64 	%rd9, %rd1;
	add.s64 	%rd11, %rd9, %rd6;
	st.global.f64 	[%rd11], %fd27;
	ret;

}
	// .globl	_Z24simulatedAnnealingKernelPiPdiPKiPKdiiiS2_S4_dd
.visible .entry _Z24simulatedAnnealingKernelPiPdiPKiPKdiiiS2_S4_dd(
	.param .u64 .ptr .align 1 _Z24simulatedAnnealingKernelPiPdiPKiPKdiiiS2_S4_dd_param_0,
	.param .u64 .ptr .align 1 _Z24simulatedAnnealingKernelPiPdiPKiPKdiiiS2_S4_dd_param_1,
	.param .u32 _Z24simulatedAnnealingKernelPiPdiPKiPKdiiiS2_S4_dd_param_2,
	.param .u64 .ptr .align 1 _Z24simulatedAnnealingKernelPiPdiPKiPKdiiiS2_S4_dd_param_3,
	.param .u64 .ptr .align 1 _Z24simulatedAnnealingKernelPiPdiPKiPKdiiiS2_S4_dd_param_4,
	.param .u32 _Z24simulatedAnnealingKernelPiPdiPKiPKdiiiS2_S4_dd_param_5,
	.param .u32 _Z24simulatedAnnealingKernelPiPdiPKiPKdiiiS2_S4_dd_param_6,
	.param .u32 _Z24simulatedAnnealingKernelPiPdiPKiPKdiiiS2_S4_dd_param_7,
	.param .u64 .ptr .align 1 _Z24simulatedAnnealingKernelPiPdiPKiPKdiiiS2_S4_dd_param_8,
	.param .u64 .ptr .align 1 _Z24simulatedAnnealingKernelPiPdiPKiPKdiiiS2_S4_dd_param_9,
	.param .f64 _Z24simulatedAnnealingKernelPiPdiPKiPKdiiiS2_S4_dd_param_10,
	.param .f64 _Z24simulatedAnnealingKernelPiPdiPKiPKdiiiS2_S4_dd_param_11
)
{
	.reg .pred 	%p<167>;
	.reg .b16 	%rs<29>;
	.reg .b32 	%r<1032>;
	.reg .b32 	%f<3>;
	.reg .b64 	%rd<137>;
	.reg .b64 	%fd<359>;
	// demoted variable
	.shared .align 4 .b8 _ZZ24simulatedAnnealingKernelPiPdiPKiPKdiiiS2_S4_ddE13solutionArray[40960];
	ld.param.u64 	%rd9, [_Z24simulatedAnnealingKernelPiPdiPKiPKdiiiS2_S4_dd_param_0];
	ld.param.u64 	%rd8, [_Z24simulatedAnnealingKernelPiPdiPKiPKdiiiS2_S4_dd_param_1];
	ld.param.u32 	%r220, [_Z24simulatedAnnealingKernelPiPdiPKiPKdiiiS2_S4_dd_param_2];
	ld.param.u64 	%rd10, [_Z24simulatedAnnealingKernelPiPdiPKiPKdiiiS2_S4_dd_param_3];
	ld.param.u64 	%rd11, [_Z24simulatedAnnealingKernelPiPdiPKiPKdiiiS2_S4_dd_param_4];
	ld.param.u32 	%r216, [_Z24simulatedAnnealingKernelPiPdiPKiPKdiiiS2_S4_dd_param_5];
	ld.param.u32 	%r217, [_Z24simulatedAnnealingKernelPiPdiPKiPKdiiiS2_S4_dd_param_6];
	ld.param.u32 	%r218, [_Z24simulatedAnnealingKernelPiPdiPKiPKdiiiS2_S4_dd_param_7];
	ld.param.u64 	%rd12, [_Z24simulatedAnnealingKernelPiPdiPKiPKdiiiS2_S4_dd_param_8];
	ld.param.u64 	%rd13, [_Z24simulatedAnnealingKernelPiPdiPKiPKdiiiS2_S4_dd_param_9];
	ld.param.f64 	%fd358, [_Z24simulatedAnnealingKernelPiPdiPKiPKdiiiS2_S4_dd_param_10];
	ld.param.f64 	%fd93, [_Z24simulatedAnnealingKernelPiPdiPKiPKdiiiS2_S4_dd_param_11];
	cvta.to.global.u64 	%rd1, %rd10;
	cvta.to.global.u64 	%rd2, %rd12;
	cvta.to.global.u64 	%rd3, %rd13;
	cvta.to.global.u64 	%rd4, %rd11;
	cvta.to.global.u64 	%rd14, %rd9;
	mov.u32 	%r1, %tid.x;
	mul.lo.s32 	%r221, %r220, %r1;
	mul.wide.s32 	%rd15, %r221, 4;
	add.s64 	%rd5, %rd14, %rd15;
	add.s32 	%r222, %r220, 35;
	mul.lo.s32 	%r223, %r222, %r1;
	shl.b32 	%r224, %r223, 3;
	mov.u32 	%r225, _ZZ24simulatedAnnealingKernelPiPdiPKiPKdiiiS2_S4_ddE13solutionArray;
	add.s32 	%r2, %r225, %r224;
	shl.b32 	%r226, %r220, 2;
	add.s32 	%r3, %r2, %r226;
	add.s32 	%r4, %r3, %r226;
	mov.b64 	%rd16, 0;
	st.shared.u64 	[%r4+8], %rd16;
	ld.global.u32 	%r955, [%rd5+4];
	setp.eq.s32 	%p1, %r955, 0;
	mov.b32 	%r954, 1;
	@%p1 bra 	$L__BB1_4;
	mov.b32 	%r954, 1;
	mov.f64 	%fd316, 0d0000000000000000;
$L__BB1_2:
	mul.wide.u32 	%rd17, %r954, 4;
	add.s64 	%rd18, %rd5, %rd17;
	ld.global.u32 	%r228, [%rd18+-4];
	add.s32 	%r229, %r228, -1;
	mad.lo.s32 	%r230, %r229, %r216, %r955;
	add.s32 	%r231, %r230, -1;
	mul.wide.s32 	%rd19, %r231, 8;
	add.s64 	%rd20, %rd4, %rd19;
	ld.global.f64 	%fd95, [%rd20];
	add.f64 	%fd316, %fd95, %fd316;
	add.s32 	%r954, %r954, 1;
	ld.global.u32 	%r955, [%rd18+4];
	setp.eq.s32 	%p2, %r955, 0;
	@%p2 bra 	$L__BB1_3;
	bra.uni 	$L__BB1_2;
$L__BB1_3:
	st.shared.f64 	[%r4+8], %fd316;
$L__BB1_4:
	add.s32 	%r7, %r954, -1;
	and.b32  	%r8, %r954, 3;
	setp.lt.u32 	%p3, %r954, 4;
	mov.b32 	%r958, 0;
	@%p3 bra 	$L__BB1_7;
	and.b32  	%r958, %r954, -4;
	mov.b32 	%r957, 0;
$L__BB1_6:
	mul.wide.u32 	%rd21, %r957, 4;
	add.s64 	%rd22, %rd5, %rd21;
	ld.global.u32 	%r234, [%rd22];
	shl.b32 	%r235, %r957, 2;
	add.s32 	%r236, %r2, %r235;
	st.shared.u32 	[%r236], %r234;
	add.s32 	%r237, %r3, %r235;
	st.shared.u32 	[%r237], %r234;
	ld.global.u32 	%r238, [%rd22+4];
	st.shared.u32 	[%r236+4], %r238;
	st.shared.u32 	[%r237+4], %r238;
	ld.global.u32 	%r239, [%rd22+8];
	st.shared.u32 	[%r236+8], %r239;
	st.shared.u32 	[%r237+8], %r239;
	ld.global.u32 	%r240, [%rd22+12];
	st.shared.u32 	[%r236+12], %r240;
	st.shared.u32 	[%r237+12], %r240;
	add.s32 	%r957, %r957, 4;
	setp.ne.s32 	%p4, %r957, %r958;
	@%p4 bra 	$L__BB1_6;
$L__BB1_7:
	setp.eq.s32 	%p5, %r8, 0;
	@%p5 bra 	$L__BB1_10;
	mov.b32 	%r960, 0;
$L__BB1_9:
	.pragma "nounroll";
	mul.wide.u32 	%rd23, %r958, 4;
	add.s64 	%rd24, %rd5, %rd23;
	ld.global.u32 	%r242, [%rd24];
	shl.b32 	%r243, %r958, 2;
	add.s32 	%r244, %r2, %r243;
	st.shared.u32 	[%r244], %r242;
	add.s32 	%r245, %r3, %r243;
	st.shared.u32 	[%r245], %r242;
	add.s32 	%r958, %r958, 1;
	add.s32 	%r960, %r960, 1;
	setp.ne.s32 	%p6, %r960, %r8;
	@%p6 bra 	$L__BB1_9;
$L__BB1_10:
	add.s32 	%r21, %r4, 76;
	mov.b32 	%r246, 0;
	st.shared.u32 	[%r4+32], %r246;
	st.shared.u32 	[%r4+76], %r246;
	st.shared.u32 	[%r4+116], %r246;
	setp.lt.u32 	%p7, %r954, 2;
	@%p7 bra 	$L__BB1_21;
	add.s32 	%r22, %r1, 1;
	add.s32 	%r248, %r954, -2;
	and.b32  	%r23, %r7, 3;
	setp.lt.u32 	%p8, %r248, 3;
	mov.b32 	%r962, 1;
	@%p8 bra 	$L__BB1_15;
	and.b32  	%r24, %r7, -4;
	mov.b32 	%r964, 1;
$L__BB1_13:
	shl.b32 	%r250, %r964, 2;
	add.s32 	%r34, %r2, %r250;
	ld.shared.u32 	%r35, [%r34];
	setp.ne.s32 	%p9, %r35, %r22;
	@%p9 bra 	$L__BB1_66;
	ld.shared.u32 	%r257, [%r4+32];
	add.s32 	%r258, %r257, 1;
	st.shared.u32 	[%r4+32], %r258;
	shl.b32 	%r259, %r257, 2;
	add.s32 	%r260, %r21, %r259;
	mov.b32 	%r261, 0;
	st.shared.u32 	[%r260+4], %r261;
	ld.shared.u32 	%r262, [%r4+32];
	shl.b32 	%r263, %r262, 2;
	add.s32 	%r264, %r4, %r263;
	st.shared.u32 	[%r264+116], %r964;
	bra.uni 	$L__BB1_67;
$L__BB1_15:
	setp.eq.s32 	%p14, %r23, 0;
	@%p14 bra 	$L__BB1_21;
	mov.b32 	%r963, 0;
$L__BB1_17:
	.pragma "nounroll";
	shl.b32 	%r312, %r962, 2;
	add.s32 	%r313, %r2, %r312;
	ld.shared.u32 	%r28, [%r313];
	setp.eq.s32 	%p15, %r28, %r22;
	@%p15 bra 	$L__BB1_19;
	mul.wide.s32 	%rd33, %r28, 4;
	add.s64 	%rd34, %rd1, %rd33;
	ld.global.u32 	%r314, [%rd34+-4];
	ld.shared.u32 	%r315, [%r4+32];
	shl.b32 	%r316, %r315, 2;
	add.s32 	%r317, %r4, %r316;
	ld.shared.u32 	%r318, [%r317+76];
	add.s32 	%r319, %r318, %r314;
	st.shared.u32 	[%r317+76], %r319;
	bra.uni 	$L__BB1_20;
$L__BB1_19:
	ld.shared.u32 	%r320, [%r4+32];
	add.s32 	%r321, %r320, 1;
	st.shared.u32 	[%r4+32], %r321;
	shl.b32 	%r322, %r320, 2;
	add.s32 	%r323, %r21, %r322;
	mov.b32 	%r324, 0;
	st.shared.u32 	[%r323+4], %r324;
	ld.shared.u32 	%r325, [%r4+32];
	shl.b32 	%r326, %r325, 2;
	add.s32 	%r327, %r4, %r326;
	st.shared.u32 	[%r327+116], %r962;
$L__BB1_20:
	add.s32 	%r962, %r962, 1;
	add.s32 	%r963, %r963, 1;
	setp.ne.s32 	%p16, %r963, %r23;
	@%p16 bra 	$L__BB1_17;
$L__BB1_21:
	setp.lt.s32 	%p17, %r218, 1;
	@%p17 bra 	$L__BB1_62;
	cvt.rn.f64.s32 	%fd3, %r217;
	and.b32  	%r31, %r218, 7;
	setp.lt.u32 	%p18, %r218, 8;
	mov.b32 	%r966, 0;
	@%p18 bra 	$L__BB1_41;
	and.b32  	%r966, %r218, 2147483640;
	mov.b32 	%r965, 0;
$L__BB1_24:
	.pragma "nounroll";
	shl.b32 	%r330, %r965, 2;
	add.s32 	%r41, %r4, %r330;
	ld.shared.u32 	%r331, [%r41+76];
	setp.le.s32 	%p19, %r331, %r217;
	@%p19 bra 	$L__BB1_26;
	ld.shared.f64 	%fd96, [%r4+8];
	add.f64 	%fd97, %fd96, %fd3;
	st.shared.f64 	[%r4+8], %fd97;
$L__BB1_26:
	ld.shared.u32 	%r332, [%r41+80];
	setp.le.s32 	%p20, %r332, %r217;
	@%p20 bra 	$L__BB1_28;
	ld.shared.f64 	%fd98, [%r4+8];
	add.f64 	%fd99, %fd98, %fd3;
	st.shared.f64 	[%r4+8], %fd99;
$L__BB1_28:
	ld.shared.u32 	%r333, [%r41+84];
	setp.le.s32 	%p21, %r333, %r217;
	@%p21 bra 	$L__BB1_30;
	ld.shared.f64 	%fd100, [%r4+8];
	add.f64 	%fd101, %fd100, %fd3;
	st.shared.f64 	[%r4+8], %fd101;
$L__BB1_30:
	ld.shared.u32 	%r334, [%r41+88];
	setp.le.s32 	%p22, %r334, %r217;
	@%p22 bra 	$L__BB1_32;
	ld.shared.f64 	%fd102, [%r4+8];
	add.f64 	%fd103, %fd102, %fd3;
	st.shared.f64 	[%r4+8], %fd103;
$L__BB1_32:
	ld.shared.u32 	%r335, [%r41+92];
	setp.le.s32 	%p23, %r335, %r217;
	@%p23 bra 	$L__BB1_34;
	ld.shared.f64 	%fd104, [%r4+8];
	add.f64 	%fd105, %fd104, %fd3;
	st.shared.f64 	[%r4+8], %fd105;
$L__BB1_34:
	ld.shared.u32 	%r336, [%r41+96];
	setp.le.s32 	%p24, %r336, %r217;
	@%p24 bra 	$L__BB1_36;
	ld.shared.f64 	%fd106, [%r4+8];
	add.f64 	%fd107, %fd106, %fd3;
	st.shared.f64 	[%r4+8], %fd107;
$L__BB1_36:
	ld.shared.u32 	%r337, [%r41+100];
	setp.le.s32 	%p25, %r337, %r217;
	@%p25 bra 	$L__BB1_38;
	ld.shared.f64 	%fd108, [%r4+8];
	add.f64 	%fd109, %fd108, %fd3;
	st.shared.f64 	[%r4+8], %fd109;
$L__BB1_38:
	ld.shared.u32 	%r338, [%r41+104];
	setp.le.s32 	%p26, %r338, %r217;
	@%p26 bra 	$L__BB1_40;
	ld.shared.f64 	%fd110, [%r4+8];
	add.f64 	%fd111, %fd110, %fd3;
	st.shared.f64 	[%r4+8], %fd111;
$L__BB1_40:
	add.s32 	%r965, %r965, 8;
	setp.ne.s32 	%p27, %r965, %r966;
	@%p27 bra 	$L__BB1_24;
$L__BB1_41:
	setp.eq.s32 	%p28, %r31, 0;
	@%p28 bra 	$L__BB1_62;
	and.b32  	%r44, %r218, 3;
	setp.lt.u32 	%p29, %r31, 4;
	@%p29 bra 	$L__BB1_52;
	shl.b32 	%r339, %r966, 2;
	add.s32 	%r45, %r4, %r339;
	ld.shared.u32 	%r340, [%r45+76];
	setp.le.s32 	%p30, %r340, %r217;
	@%p30 bra 	$L__BB1_45;
	ld.shared.f64 	%fd112, [%r4+8];
	add.f64 	%fd113, %fd112, %fd3;
	st.shared.f64 	[%r4+8], %fd113;
$L__BB1_45:
	ld.shared.u32 	%r341, [%r45+80];
	setp.le.s32 	%p31, %r341, %r217;
	@%p31 bra 	$L__BB1_47;
	ld.shared.f64 	%fd114, [%r4+8];
	add.f64 	%fd115, %fd114, %fd3;
	st.shared.f64 	[%r4+8], %fd115;
$L__BB1_47:
	ld.shared.u32 	%r342, [%r45+84];
	setp.le.s32 	%p32, %r342, %r217;
	@%p32 bra 	$L__BB1_49;
	ld.shared.f64 	%fd116, [%r4+8];
	add.f64 	%fd117, %fd116, %fd3;
	st.shared.f64 	[%r4+8], %fd117;
$L__BB1_49:
	ld.shared.u32 	%r343, [%r45+88];
	setp.le.s32 	%p33, %r343, %r217;
	@%p33 bra 	$L__BB1_51;
	ld.shared.f64 	%fd118, [%r4+8];
	add.f64 	%fd119, %fd118, %fd3;
	st.shared.f64 	[%r4+8], %fd119;
$L__BB1_51:
	add.s32 	%r966, %r966, 4;
$L__BB1_52:
	setp.eq.s32 	%p34, %r44, 0;
	@%p34 bra 	$L__BB1_62;
	setp.eq.s32 	%p35, %r44, 1;
	@%p35 bra 	$L__BB1_59;
	shl.b32 	%r344, %r966, 2;
	add.s32 	%r48, %r4, %r344;
	ld.shared.u32 	%r345, [%r48+76];
	setp.le.s32 	%p36, %r345, %r217;
	@%p36 bra 	$L__BB1_56;
	ld.shared.f64 	%fd120, [%r4+8];
	add.f64 	%fd121, %fd120, %fd3;
	st.shared.f64 	[%r4+8], %fd121;
$L__BB1_56:
	ld.shared.u32 	%r346, [%r48+80];
	setp.le.s32 	%p37, %r346, %r217;
	@%p37 bra 	$L__BB1_58;
	ld.shared.f64 	%fd122, [%r4+8];
	add.f64 	%fd123, %fd122, %fd3;
	st.shared.f64 	[%r4+8], %fd123;
$L__BB1_58:
	add.s32 	%r966, %r966, 2;
$L__BB1_59:
	and.b32  	%r347, %r218, 1;
	setp.eq.b32 	%p38, %r347, 1;
	not.pred 	%p39, %p38;
	@%p39 bra 	$L__BB1_62;
	shl.b32 	%r348, %r966, 2;
	add.s32 	%r349, %r4, %r348;
	ld.shared.u32 	%r350, [%r349+76];
	setp.le.s32 	%p40, %r350, %r217;
	@%p40 bra 	$L__BB1_62;
	ld.shared.f64 	%fd124, [%r4+8];
	add.f64 	%fd125, %fd124, %fd3;
	st.shared.f64 	[%r4+8], %fd125;
$L__BB1_62:
	ld.shared.f64 	%fd126, [%r4+8];
	cvta.to.global.u64 	%rd35, %rd8;
	mul.wide.u32 	%rd36, %r1, 8;
	add.s64 	%rd6, %rd35, %rd36;
	st.global.f64 	[%rd6], %fd126;
	mov.b32 	%r351, 1;
	st.shared.u32 	[%r4+36], %r351;
	st.shared.u32 	[%r4+40], %r351;
	setp.leu.f64 	%p41, %fd358, 0d3F847AE147AE147B;
	@%p41 bra 	$L__BB1_248;
	add.s32 	%r51, %r4, 160;
	mul.lo.s32 	%r52, %r1, 20;
	add.s32 	%r53, %r954, -2;
	add.s32 	%r54, %r1, 1;
	cvt.rn.f64.s32 	%fd4, %r217;
	mov.f64 	%fd127, 0d3FF0000000000000;
	sub.f64 	%fd5, %fd127, %fd93;
	add.s32 	%r353, %r218, -1;
	add.s32 	%r55, %r218, -2;
	add.s32 	%r354, %r218, 7;
	and.b32  	%r355, %r354, 7;
	add.s32 	%r56, %r355, -1;
	add.s32 	%r356, %r218, 3;
	and.b32  	%r357, %r356, 3;
	add.s32 	%r57, %r357, -1;
	and.b32  	%r58, %r218, 7;
	and.b32  	%r59, %r7, 3;
	and.b32  	%r60, %r353, 7;
	and.b32  	%r61, %r353, -8;
	and.b32  	%r62, %r354, 3;
	and.b32  	%r63, %r356, 1;
	and.b32  	%r64, %r954, -4;
	mov.b32 	%r1030, 0;
$L__BB1_64:
	add.s32 	%r358, %r1030, %r52;
	mul.hi.u32 	%r359, %r358, 274877907;
	shr.u32 	%r360, %r359, 6;
	mul.lo.s32 	%r361, %r360, 1000;
	sub.s32 	%r362, %r358, %r361;
	mul.wide.u32 	%rd37, %r362, 8;
	add.s64 	%rd38, %rd3, %rd37;
	ld.global.f64 	%fd128, [%rd38];
	st.shared.f64 	[%r4], %fd128;
	add.s32 	%r363, %r1030, 1;
	mul.hi.s32 	%r364, %r363, 274877907;
	shr.u32 	%r365, %r364, 31;
	shr.s32 	%r366, %r364, 6;
	add.s32 	%r367, %r366, %r365;
	mul.lo.s32 	%r368, %r367, 1000;
	sub.s32 	%r66, %r363, %r368;
	ld.shared.u32 	%r369, [%r4+36];
	cvt.rn.f64.s32 	%fd129, %r369;
	ld.shared.u32 	%r370, [%r4+40];
	add.s32 	%r371, %r370, %r369;
	cvt.rn.f64.s32 	%fd130, %r371;
	div.rn.f64 	%fd131, %fd129, %fd130;
	fma.rn.f64 	%fd132, %fd131, 0d3FE999999999999A, 0d3FB999999999999A;
	setp.gtu.f64 	%p42, %fd128, %fd132;
	@%p42 bra 	$L__BB1_77;
	add.s32 	%r373, %r66, %r52;
	mul.hi.u32 	%r374, %r373, 274877907;
	shr.u32 	%r375, %r374, 6;
	mul.lo.s32 	%r376, %r375, 1000;
	sub.s32 	%r377, %r373, %r376;
	mul.wide.u32 	%rd39, %r377, 4;
	add.s64 	%rd40, %rd2, %rd39;
	ld.global.u32 	%r378, [%rd40];
	rem.s32 	%r379, %r378, %r53;
	add.s32 	%r380, %r379, 1;
	st.shared.u32 	[%r4+32], %r380;
	cvt.u16.u32 	%rs4, %r66;
	add.s16 	%rs5, %rs4, 1;
	mul.hi.s16 	%rs6, %rs5, -31981;
	add.s16 	%rs7, %rs6, %rs5;
	shr.u16 	%rs8, %rs7, 15;
	shr.s16 	%rs9, %rs7, 9;
	add.s16 	%rs10, %rs9, %rs8;
	mul.lo.s16 	%rs11, %rs10, 1000;
	sub.s16 	%rs28, %rs5, %rs11;
	cvt.s32.s16 	%r381, %rs28;
	add.s32 	%r382, %r52, %r381;
	mul.hi.u32 	%r383, %r382, 274877907;
	shr.u32 	%r384, %r383, 6;
	mul.lo.s32 	%r385, %r384, 1000;
	sub.s32 	%r386, %r382, %r385;
	mul.wide.u32 	%rd41, %r386, 4;
	add.s64 	%rd42, %rd2, %rd41;
	ld.global.u32 	%r387, [%rd42];
	rem.s32 	%r388, %r387, %r53;
	add.s32 	%r389, %r388, 1;
	st.shared.u32 	[%r4+28], %r389;
	shl.b32 	%r390, %r379, 2;
	add.s32 	%r391, %r2, %r390;
	ld.shared.u32 	%r392, [%r391+4];
	st.shared.u32 	[%r4+24], %r392;
	shl.b32 	%r393, %r388, 2;
	add.s32 	%r394, %r2, %r393;
	ld.shared.u32 	%r395, [%r394+4];
	st.shared.u32 	[%r391+4], %r395;
	ld.shared.u32 	%r396, [%r4+24];
	ld.shared.u32 	%r397, [%r4+28];
	shl.b32 	%r398, %r397, 2;
	add.s32 	%r399, %r2, %r398;
	st.shared.u32 	[%r399], %r396;
	mov.b32 	%r1015, 0;
	bra.uni 	$L__BB1_161;
$L__BB1_66:
	mul.wide.s32 	%rd25, %r35, 4;
	add.s64 	%rd26, %rd1, %rd25;
	ld.global.u32 	%r251, [%rd26+-4];
	ld.shared.u32 	%r252, [%r4+32];
	shl.b32 	%r253, %r252, 2;
	add.s32 	%r254, %r4, %r253;
	ld.shared.u32 	%r255, [%r254+76];
	add.s32 	%r256, %r255, %r251;
	st.shared.u32 	[%r254+76], %r256;
$L__BB1_67:
	ld.shared.u32 	%r36, [%r34+4];
	setp.eq.s32 	%p10, %r36, %r22;
	@%p10 bra 	$L__BB1_69;
	mul.wide.s32 	%rd27, %r36, 4;
	add.s64 	%rd28, %rd1, %rd27;
	ld.global.u32 	%r265, [%rd28+-4];
	ld.shared.u32 	%r266, [%r4+32];
	shl.b32 	%r267, %r266, 2;
	add.s32 	%r268, %r4, %r267;
	ld.shared.u32 	%r269, [%r268+76];
	add.s32 	%r270, %r269, %r265;
	st.shared.u32 	[%r268+76], %r270;
	bra.uni 	$L__BB1_70;
$L__BB1_69:
	add.s32 	%r271, %r964, 1;
	ld.shared.u32 	%r272, [%r4+32];
	add.s32 	%r273, %r272, 1;
	st.shared.u32 	[%r4+32], %r273;
	shl.b32 	%r274, %r272, 2;
	add.s32 	%r275, %r21, %r274;
	mov.b32 	%r276, 0;
	st.shared.u32 	[%r275+4], %r276;
	ld.shared.u32 	%r277, [%r4+32];
	shl.b32 	%r278, %r277, 2;
	add.s32 	%r279, %r4, %r278;
	st.shared.u32 	[%r279+116], %r271;
$L__BB1_70:
	ld.shared.u32 	%r37, [%r34+8];
	setp.eq.s32 	%p11, %r37, %r22;
	@%p11 bra 	$L__BB1_72;
	mul.wide.s32 	%rd29, %r37, 4;
	add.s64 	%rd30, %rd1, %rd29;
	ld.global.u32 	%r280, [%rd30+-4];
	ld.shared.u32 	%r281, [%r4+32];
	shl.b32 	%r282, %r281, 2;
	add.s32 	%r283, %r4, %r282;
	ld.shared.u32 	%r284, [%r283+76];
	add.s32 	%r285, %r284, %r280;
	st.shared.u32 	[%r283+76], %r285;
	bra.uni 	$L__BB1_73;
$L__BB1_72:
	add.s32 	%r286, %r964, 2;
	ld.shared.u32 	%r287, [%r4+32];
	add.s32 	%r288, %r287, 1;
	st.shared.u32 	[%r4+32], %r288;
	shl.b32 	%r289, %r287, 2;
	add.s32 	%r290, %r21, %r289;
	mov.b32 	%r291, 0;
	st.shared.u32 	[%r290+4], %r291;
	ld.shared.u32 	%r292, [%r4+32];
	shl.b32 	%r293, %r292, 2;
	add.s32 	%r294, %r4, %r293;
	st.shared.u32 	[%r294+116], %r286;
$L__BB1_73:
	ld.shared.u32 	%r38, [%r34+12];
	setp.eq.s32 	%p12, %r38, %r22;
	@%p12 bra 	$L__BB1_75;
	mul.wide.s32 	%rd31, %r38, 4;
	add.s64 	%rd32, %rd1, %rd31;
	ld.global.u32 	%r295, [%rd32+-4];
	ld.shared.u32 	%r296, [%r4+32];
	shl.b32 	%r297, %r296, 2;
	add.s32 	%r298, %r4, %r297;
	ld.shared.u32 	%r299, [%r298+76];
	add.s32 	%r300, %r299, %r295;
	st.shared.u32 	[%r298+76], %r300;
	bra.uni 	$L__BB1_76;
$L__BB1_75:
	add.s32 	%r301, %r964, 3;
	ld.shared.u32 	%r302, [%r4+32];
	add.s32 	%r303, %r302, 1;
	st.shared.u32 	[%r4+32], %r303;
	shl.b32 	%r304, %r302, 2;
	add.s32 	%r305, %r21, %r304;
	mov.b32 	%r306, 0;
	st.shared.u32 	[%r305+4], %r306;
	ld.shared.u32 	%r307, [%r4+32];
	shl.b32 	%r308, %r307, 2;
	add.s32 	%r309, %r4, %r308;
	st.shared.u32 	[%r309+116], %r301;
$L__BB1_76:
	add.s32 	%r962, %r964, 4;
	add.s32 	%r310, %r964, 3;
	setp.eq.s32 	%p13, %r310, %r24;
	mov.u32 	%r964, %r962;
	@%p13 bra 	$L__BB1_15;
	bra.uni 	$L__BB1_13;
$L__BB1_77:
	setp.lt.u32 	%p43, %r954, 2;
	mov.b32 	%r971, 0;
	st.shared.u32 	[%r4+32], %r971;
	st.shared.u32 	[%r4+76], %r971;
	st.shared.u32 	[%r4+116], %r971;
	mov.f64 	%fd318, 0d0000000000000000;
	@%p43 bra 	$L__BB1_105;
	setp.lt.u32 	%p44, %r53, 3;
	mov.b32 	%r971, 0;
	mov.f64 	%fd318, 0d0000000000000000;
	mov.b32 	%r977, 1;
	@%p44 bra 	$L__BB1_93;
	mov.b32 	%r971, 0;
	mov.f64 	%fd318, 0d0000000000000000;
	mov.b32 	%r970, 1;
$L__BB1_80:
	shl.b32 	%r406, %r970, 2;
	add.s32 	%r69, %r2, %r406;
	ld.shared.u32 	%r70, [%r69];
	setp.ne.s32 	%p45, %r70, %r54;
	@%p45 bra 	$L__BB1_82;
	ld.shared.u32 	%r415, [%r4+32];
	shl.b32 	%r416, %r415, 2;
	add.s32 	%r417, %r4, %r416;
	ld.shared.u32 	%r418, [%r417+76];
	shl.b32 	%r419, %r971, 2;
	add.s32 	%r420, %r4, %r419;
	ld.shared.u32 	%r421, [%r420+76];
	setp.gt.s32 	%p46, %r418, %r421;
	selp.b32 	%r971, %r415, %r971, %p46;
	add.s32 	%r422, %r415, 1;
	st.shared.u32 	[%r4+32], %r422;
	mov.b32 	%r423, 0;
	st.shared.u32 	[%r417+80], %r423;
	ld.shared.u32 	%r424, [%r4+32];
	shl.b32 	%r425, %r424, 2;
	add.s32 	%r426, %r4, %r425;
	st.shared.u32 	[%r426+116], %r970;
	bra.uni 	$L__BB1_83;
$L__BB1_82:
	mul.wide.s32 	%rd43, %r70, 4;
	add.s64 	%rd44, %rd1, %rd43;
	ld.global.u32 	%r407, [%rd44+-4];
	ld.shared.u32 	%r408, [%r4+32];
	shl.b32 	%r409, %r408, 2;
	add.s32 	%r410, %r4, %r409;
	ld.shared.u32 	%r411, [%r410+76];
	add.s32 	%r412, %r411, %r407;
	st.shared.u32 	[%r410+76], %r412;
	ld.shared.u32 	%r413, [%r69];
	mul.wide.s32 	%rd45, %r413, 4;
	add.s64 	%rd46, %rd1, %rd45;
	ld.global.u32 	%r414, [%rd46+-4];
	cvt.rn.f64.s32 	%fd137, %r414;
	add.f64 	%fd318, %fd318, %fd137;
$L__BB1_83:
	ld.shared.u32 	%r73, [%r69+4];
	setp.eq.s32 	%p47, %r73, %r54;
	@%p47 bra 	$L__BB1_85;
	mul.wide.s32 	%rd47, %r73, 4;
	add.s64 	%rd48, %rd1, %rd47;
	ld.global.u32 	%r427, [%rd48+-4];
	ld.shared.u32 	%r428, [%r4+32];
	shl.b32 	%r429, %r428, 2;
	add.s32 	%r430, %r4, %r429;
	ld.shared.u32 	%r431, [%r430+76];
	add.s32 	%r432, %r431, %r427;
	st.shared.u32 	[%r430+76], %r432;
	ld.shared.u32 	%r433, [%r69+4];
	mul.wide.s32 	%rd49, %r433, 4;
	add.s64 	%rd50, %rd1, %rd49;
	ld.global.u32 	%r434, [%rd50+-4];
	cvt.rn.f64.s32 	%fd138, %r434;
	add.f64 	%fd318, %fd318, %fd138;
	bra.uni 	$L__BB1_86;
$L__BB1_85:
	add.s32 	%r435, %r970, 1;
	ld.shared.u32 	%r436, [%r4+32];
	shl.b32 	%r437, %r436, 2;
	add.s32 	%r438, %r4, %r437;
	ld.shared.u32 	%r439, [%r438+76];
	shl.b32 	%r440, %r971, 2;
	add.s32 	%r441, %r4, %r440;
	ld.shared.u32 	%r442, [%r441+76];
	setp.gt.s32 	%p48, %r439, %r442;
	selp.b32 	%r971, %r436, %r971, %p48;
	add.s32 	%r443, %r436, 1;
	st.shared.u32 	[%r4+32], %r443;
	mov.b32 	%r444, 0;
	st.shared.u32 	[%r438+80], %r444;
	ld.shared.u32 	%r445, [%r4+32];
	shl.b32 	%r446, %r445, 2;
	add.s32 	%r447, %r4, %r446;
	st.shared.u32 	[%r447+116], %r435;
$L__BB1_86:
	ld.shared.u32 	%r76, [%r69+8];
	setp.eq.s32 	%p49, %r76, %r54;
	@%p49 bra 	$L__BB1_88;
	mul.wide.s32 	%rd51, %r76, 4;
	add.s64 	%rd52, %rd1, %rd51;
	ld.global.u32 	%r448, [%rd52+-4];
	ld.shared.u32 	%r449, [%r4+32];
	shl.b32 	%r450, %r449, 2;
	add.s32 	%r451, %r4, %r450;
	ld.shared.u32 	%r452, [%r451+76];
	add.s32 	%r453, %r452, %r448;
	st.shared.u32 	[%r451+76], %r453;
	ld.shared.u32 	%r454, [%r69+8];
	mul.wide.s32 	%rd53, %r454, 4;
	add.s64 	%rd54, %rd1, %rd53;
	ld.global.u32 	%r455, [%rd54+-4];
	cvt.rn.f64.s32 	%fd139, %r455;
	add.f64 	%fd318, %fd318, %fd139;
	bra.uni 	$L__BB1_89;
$L__BB1_88:
	add.s32 	%r456, %r970, 2;
	ld.shared.u32 	%r457, [%r4+32];
	shl.b32 	%r458, %r457, 2;
	add.s32 	%r459, %r4, %r458;
	ld.shared.u32 	%r460, [%r459+76];
	shl.b32 	%r461, %r971, 2;
	add.s32 	%r462, %r4, %r461;
	ld.shared.u32 	%r463, [%r462+76];
	setp.gt.s32 	%p50, %r460, %r463;
	selp.b32 	%r971, %r457, %r971, %p50;
	add.s32 	%r464, %r457, 1;
	st.shared.u32 	[%r4+32], %r464;
	mov.b32 	%r465, 0;
	st.shared.u32 	[%r459+80], %r465;
	ld.shared.u32 	%r466, [%r4+32];
	shl.b32 	%r467, %r466, 2;
	add.s32 	%r468, %r4, %r467;
	st.shared.u32 	[%r468+116], %r456;
$L__BB1_89:
	ld.shared.u32 	%r79, [%r69+12];
	setp.eq.s32 	%p51, %r79, %r54;
	@%p51 bra 	$L__BB1_91;
	mul.wide.s32 	%rd55, %r79, 4;
	add.s64 	%rd56, %rd1, %rd55;
	ld.global.u32 	%r469, [%rd56+-4];
	ld.shared.u32 	%r470, [%r4+32];
	shl.b32 	%r471, %r470, 2;
	add.s32 	%r472, %r4, %r471;
	ld.shared.u32 	%r473, [%r472+76];
	add.s32 	%r474, %r473, %r469;
	st.shared.u32 	[%r472+76], %r474;
	ld.shared.u32 	%r475, [%r69+12];
	mul.wide.s32 	%rd57, %r475, 4;
	add.s64 	%rd58, %rd1, %rd57;
	ld.global.u32 	%r476, [%rd58+-4];
	cvt.rn.f64.s32 	%fd140, %r476;
	add.f64 	%fd318, %fd318, %fd140;
	bra.uni 	$L__BB1_92;
$L__BB1_91:
	add.s32 	%r477, %r970, 3;
	ld.shared.u32 	%r478, [%r4+32];
	shl.b32 	%r479, %r478, 2;
	add.s32 	%r480, %r4, %r479;
	ld.shared.u32 	%r481, [%r480+76];
	shl.b32 	%r482, %r971, 2;
	add.s32 	%r483, %r4, %r482;
	ld.shared.u32 	%r484, [%r483+76];
	setp.gt.s32 	%p52, %r481, %r484;
	selp.b32 	%r971, %r478, %r971, %p52;
	add.s32 	%r485, %r478, 1;
	st.shared.u32 	[%r4+32], %r485;
	mov.b32 	%r486, 0;
	st.shared.u32 	[%r480+80], %r486;
	ld.shared.u32 	%r487, [%r4+32];
	shl.b32 	%r488, %r487, 2;
	add.s32 	%r489, %r4, %r488;
	st.shared.u32 	[%r489+116], %r477;
$L__BB1_92:
	add.s32 	%r977, %r970, 4;
	add.s32 	%r490, %r970, 3;
	add.s32 	%r491, %r954, -1;
	and.b32  	%r492, %r491, -4;
	setp.ne.s32 	%p53, %r490, %r492;
	mov.u32 	%r970, %r977;
	@%p53 bra 	$L__BB1_80;
$L__BB1_93:
	setp.eq.s32 	%p54, %r59, 0;
	@%p54 bra 	$L__BB1_105;
	shl.b32 	%r493, %r977, 2;
	add.s32 	%r86, %r2, %r493;
	ld.shared.u32 	%r87, [%r86];
	setp.eq.s32 	%p55, %r87, %r54;
	@%p55 bra 	$L__BB1_96;
	mul.wide.s32 	%rd59, %r87, 4;
	add.s64 	%rd60, %rd1, %rd59;
	ld.global.u32 	%r494, [%rd60+-4];
	ld.shared.u32 	%r495, [%r4+32];
	shl.b32 	%r496, %r495, 2;
	add.s32 	%r497, %r4, %r496;
	ld.shared.u32 	%r498, [%r497+76];
	add.s32 	%r499, %r498, %r494;
	st.shared.u32 	[%r497+76], %r499;
	ld.shared.u32 	%r500, [%r86];
	mul.wide.s32 	%rd61, %r500, 4;
	add.s64 	%rd62, %rd1, %rd61;
	ld.global.u32 	%r501, [%rd62+-4];
	cvt.rn.f64.s32 	%fd141, %r501;
	add.f64 	%fd318, %fd318, %fd141;
	bra.uni 	$L__BB1_97;
$L__BB1_96:
	ld.shared.u32 	%r502, [%r4+32];
	shl.b32 	%r503, %r502, 2;
	add.s32 	%r504, %r4, %r503;
	ld.shared.u32 	%r505, [%r504+76];
	shl.b32 	%r506, %r971, 2;
	add.s32 	%r507, %r4, %r506;
	ld.shared.u32 	%r508, [%r507+76];
	setp.gt.s32 	%p56, %r505, %r508;
	selp.b32 	%r971, %r502, %r971, %p56;
	add.s32 	%r509, %r502, 1;
	st.shared.u32 	[%r4+32], %r509;
	mov.b32 	%r510, 0;
	st.shared.u32 	[%r504+80], %r510;
	ld.shared.u32 	%r511, [%r4+32];
	shl.b32 	%r512, %r511, 2;
	add.s32 	%r513, %r4, %r512;
	st.shared.u32 	[%r513+116], %r977;
$L__BB1_97:
	setp.eq.s32 	%p57, %r59, 1;
	@%p57 bra 	$L__BB1_105;
	ld.shared.u32 	%r90, [%r86+4];
	setp.eq.s32 	%p58, %r90, %r54;
	@%p58 bra 	$L__BB1_100;
	mul.wide.s32 	%rd63, %r90, 4;
	add.s64 	%rd64, %rd1, %rd63;
	ld.global.u32 	%r514, [%rd64+-4];
	ld.shared.u32 	%r515, [%r4+32];
	shl.b32 	%r516, %r515, 2;
	add.s32 	%r517, %r4, %r516;
	ld.shared.u32 	%r518, [%r517+76];
	add.s32 	%r519, %r518, %r514;
	st.shared.u32 	[%r517+76], %r519;
	ld.shared.u32 	%r520, [%r86+4];
	mul.wide.s32 	%rd65, %r520, 4;
	add.s64 	%rd66, %rd1, %rd65;
	ld.global.u32 	%r521, [%rd66+-4];
	cvt.rn.f64.s32 	%fd142, %r521;
	add.f64 	%fd318, %fd318, %fd142;
	bra.uni 	$L__BB1_101;
$L__BB1_100:
	ld.shared.u32 	%r522, [%r4+32];
	shl.b32 	%r523, %r522, 2;
	add.s32 	%r524, %r4, %r523;
	ld.shared.u32 	%r525, [%r524+76];
	shl.b32 	%r526, %r971, 2;
	add.s32 	%r527, %r4, %r526;
	ld.shared.u32 	%r528, [%r527+76];
	setp.gt.s32 	%p59, %r525, %r528;
	selp.b32 	%r971, %r522, %r971, %p59;
	add.s32 	%r529, %r522, 1;
	st.shared.u32 	[%r4+32], %r529;
	mov.b32 	%r530, 0;
	st.shared.u32 	[%r524+80], %r530;
	ld.shared.u32 	%r531, [%r4+32];
	shl.b32 	%r532, %r531, 2;
	add.s32 	%r533, %r4, %r532;
	add.s32 	%r534, %r977, 1;
	st.shared.u32 	[%r533+116], %r534;
$L__BB1_101:
	setp.eq.s32 	%p60, %r59, 2;
	@%p60 bra 	$L__BB1_105;
	ld.shared.u32 	%r93, [%r86+8];
	setp.eq.s32 	%p61, %r93, %r54;
	@%p61 bra 	$L__BB1_104;
	mul.wide.s32 	%rd67, %r93, 4;
	add.s64 	%rd68, %rd1, %rd67;
	ld.global.u32 	%r535, [%rd68+-4];
	ld.shared.u32 	%r536, [%r4+32];
	shl.b32 	%r537, %r536, 2;
	add.s32 	%r538, %r4, %r537;
	ld.shared.u32 	%r539, [%r538+76];
	add.s32 	%r540, %r539, %r535;
	st.shared.u32 	[%r538+76], %r540;
	ld.shared.u32 	%r541, [%r86+8];
	mul.wide.s32 	%rd69, %r541, 4;
	add.s64 	%rd70, %rd1, %rd69;
	ld.global.u32 	%r542, [%rd70+-4];
	cvt.rn.f64.s32 	%fd143, %r542;
	add.f64 	%fd318, %fd318, %fd143;
	bra.uni 	$L__BB1_105;
$L__BB1_104:
	ld.shared.u32 	%r543, [%r4+32];
	shl.b32 	%r544, %r543, 2;
	add.s32 	%r545, %r4, %r544;
	ld.shared.u32 	%r546, [%r545+76];
	shl.b32 	%r547, %r971, 2;
	add.s32 	%r548, %r4, %r547;
	ld.shared.u32 	%r549, [%r548+76];
	setp.gt.s32 	%p62, %r546, %r549;
	selp.b32 	%r971, %r543, %r971, %p62;
	add.s32 	%r550, %r543, 1;
	st.shared.u32 	[%r4+32], %r550;
	mov.b32 	%r551, 0;
	st.shared.u32 	[%r545+80], %r551;
	ld.shared.u32 	%r552, [%r4+32];
	shl.b32 	%r553, %r552, 2;
	add.s32 	%r554, %r4, %r553;
	add.s32 	%r555, %r977, 2;
	st.shared.u32 	[%r554+116], %r555;
$L__BB1_105:
	setp.lt.s32 	%p63, %r218, 2;
	ld.shared.u32 	%r557, [%r21];
	cvt.rn.f64.s32 	%fd144, %r557;
	add.f64 	%fd24, %fd318, 0d3FB999999999999A;
	div.rn.f64 	%fd329, %fd144, %fd24;
	st.shared.f64 	[%r51], %fd329;
	mov.b32 	%r988, 0;
	@%p63 bra 	$L__BB1_117;
	setp.lt.u32 	%p64, %r55, 7;
	mov.b32 	%r983, 1;
	@%p64 bra 	$L__BB1_109;
	mov.b32 	%r983, 1;
$L__BB1_108:
	.pragma "nounroll";
	shl.b32 	%r560, %r983, 2;
	add.s32 	%r561, %r4, %r560;
	ld.shared.u32 	%r562, [%r561+76];
	cvt.rn.f64.s32 	%fd145, %r562;
	div.rn.f64 	%fd146, %fd145, %fd24;
	add.f64 	%fd147, %fd329, %fd146;
	add.s32 	%r563, %r561, %r560;
	st.shared.f64 	[%r563+160], %fd147;
	ld.shared.u32 	%r564, [%r561+80];
	cvt.rn.f64.s32 	%fd148, %r564;
	div.rn.f64 	%fd149, %fd148, %fd24;
	add.f64 	%fd150, %fd147, %fd149;
	st.shared.f64 	[%r563+168], %fd150;
	ld.shared.u32 	%r565, [%r561+84];
	cvt.rn.f64.s32 	%fd151, %r565;
	div.rn.f64 	%fd152, %fd151, %fd24;
	add.f64 	%fd153, %fd150, %fd152;
	st.shared.f64 	[%r563+176], %fd153;
	ld.shared.u32 	%r566, [%r561+88];
	cvt.rn.f64.s32 	%fd154, %r566;
	div.rn.f64 	%fd155, %fd154, %fd24;
	add.f64 	%fd156, %fd153, %fd155;
	st.shared.f64 	[%r563+184], %fd156;
	ld.shared.u32 	%r567, [%r561+92];
	cvt.rn.f64.s32 	%fd157, %r567;
	div.rn.f64 	%fd158, %fd157, %fd24;
	add.f64 	%fd159, %fd156, %fd158;
	st.shared.f64 	[%r563+192], %fd159;
	ld.shared.u32 	%r568, [%r561+96];
	cvt.rn.f64.s32 	%fd160, %r568;
	div.rn.f64 	%fd161, %fd160, %fd24;
	add.f64 	%fd162, %fd159, %fd161;
	st.shared.f64 	[%r563+200], %fd162;
	ld.shared.u32 	%r569, [%r561+100];
	cvt.rn.f64.s32 	%fd163, %r569;
	div.rn.f64 	%fd164, %fd163, %fd24;
	add.f64 	%fd165, %fd162, %fd164;
	st.shared.f64 	[%r563+208], %fd165;
	add.s32 	%r570, %r983, 7;
	ld.shared.u32 	%r571, [%r561+104];
	cvt.rn.f64.s32 	%fd166, %r571;
	div.rn.f64 	%fd167, %fd166, %fd24;
	add.f64 	%fd329, %fd165, %fd167;
	st.shared.f64 	[%r563+216], %fd329;
	add.s32 	%r983, %r983, 8;
	setp.ne.s32 	%p65, %r570, %r61;
	@%p65 bra 	$L__BB1_108;
$L__BB1_109:
	setp.eq.s32 	%p66, %r60, 0;
	mov.u32 	%r988, %r61;
	@%p66 bra 	$L__BB1_117;
	setp.lt.u32 	%p67, %r56, 3;
	@%p67 bra 	$L__BB1_112;
	shl.b32 	%r573, %r983, 2;
	add.s32 	%r574, %r4, %r573;
	ld.shared.u32 	%r575, [%r574+76];
	cvt.rn.f64.s32 	%fd168, %r575;
	div.rn.f64 	%fd169, %fd168, %fd24;
	add.f64 	%fd170, %fd329, %fd169;
	add.s32 	%r576, %r574, %r573;
	st.shared.f64 	[%r576+160], %fd170;
	ld.shared.u32 	%r577, [%r574+80];
	cvt.rn.f64.s32 	%fd171, %r577;
	div.rn.f64 	%fd172, %fd171, %fd24;
	add.f64 	%fd173, %fd170, %fd172;
	st.shared.f64 	[%r576+168], %fd173;
	ld.shared.u32 	%r578, [%r574+84];
	cvt.rn.f64.s32 	%fd174, %r578;
	div.rn.f64 	%fd175, %fd174, %fd24;
	add.f64 	%fd176, %fd173, %fd175;
	st.shared.f64 	[%r576+176], %fd176;
	add.s32 	%r988, %r983, 3;
	ld.shared.u32 	%r579, [%r574+88];
	cvt.rn.f64.s32 	%fd177, %r579;
	div.rn.f64 	%fd178, %fd177, %fd24;
	add.f64 	%fd179, %fd176, %fd178;
	st.shared.f64 	[%r576+184], %fd179;
	add.s32 	%r983, %r983, 4;
$L__BB1_112:
	setp.eq.s32 	%p68, %r62, 0;
	@%p68 bra 	$L__BB1_117;
	setp.eq.s32 	%p69, %r57, 0;
	@%p69 bra 	$L__BB1_115;
	shl.b32 	%r581, %r983, 3;
	add.s32 	%r582, %r51, %r581;
	ld.shared.f64 	%fd180, [%r582+-8];
	shl.b32 	%r583, %r983, 2;
	add.s32 	%r584, %r4, %r583;
	ld.shared.u32 	%r585, [%r584+76];
	cvt.rn.f64.s32 	%fd181, %r585;
	div.rn.f64 	%fd182, %fd181, %fd24;
	add.f64 	%fd183, %fd180, %fd182;
	add.s32 	%r586, %r584, %r583;
	st.shared.f64 	[%r586+160], %fd183;
	add.s32 	%r988, %r983, 1;
	ld.shared.u32 	%r587, [%r584+80];
	cvt.rn.f64.s32 	%fd184, %r587;
	div.rn.f64 	%fd185, %fd184, %fd24;
	add.f64 	%fd186, %fd183, %fd185;
	st.shared.f64 	[%r582+8], %fd186;
	add.s32 	%r983, %r983, 2;
$L__BB1_115:
	setp.eq.s32 	%p70, %r63, 0;
	@%p70 bra 	$L__BB1_117;
	shl.b32 	%r588, %r983, 3;
	add.s32 	%r589, %r51, %r588;
	ld.shared.f64 	%fd187, [%r589+-8];
	shl.b32 	%r590, %r983, 2;
	add.s32 	%r591, %r4, %r590;
	ld.shared.u32 	%r592, [%r591+76];
	cvt.rn.f64.s32 	%fd188, %r592;
	div.rn.f64 	%fd189, %fd188, %fd24;
	add.f64 	%fd190, %fd187, %fd189;
	add.s32 	%r593, %r591, %r590;
	st.shared.f64 	[%r593+160], %fd190;
	mov.u32 	%r988, %r983;
$L__BB1_117:
	shl.b32 	%r595, %r988, 3;
	add.s32 	%r596, %r4, %r595;
	mov.b64 	%rd71, 4607182418800017408;
	st.shared.u64 	[%r596+160], %rd71;
	add.s32 	%r597, %r66, %r52;
	mul.hi.u32 	%r598, %r597, 274877907;
	shr.u32 	%r599, %r598, 6;
	mul.lo.s32 	%r600, %r599, 1000;
	sub.s32 	%r601, %r597, %r600;
	mul.wide.u32 	%rd72, %r601, 8;
	add.s64 	%rd73, %rd3, %rd72;
	ld.global.f64 	%fd29, [%rd73];
	st.shared.f64 	[%r4], %fd29;
	add.s32 	%r602, %r66, 1;
	mul.hi.s32 	%r603, %r602, 274877907;
	shr.u32 	%r604, %r603, 31;
	shr.s32 	%r605, %r603, 6;
	add.s32 	%r606, %r605, %r604;
	mul.lo.s32 	%r607, %r606, 1000;
	sub.s32 	%r1030, %r602, %r607;
	mov.b32 	%r990, 0;
	st.shared.u32 	[%r4+32], %r990;
	ld.shared.f64 	%fd191, [%r4+160];
	setp.leu.f64 	%p71, %fd29, %fd191;
	@%p71 bra 	$L__BB1_120;
	mov.b32 	%r989, 0;
$L__BB1_119:
	add.s32 	%r990, %r989, 1;
	st.shared.u32 	[%r4+32], %r990;
	shl.b32 	%r609, %r989, 3;
	add.s32 	%r610, %r51, %r609;
	ld.shared.f64 	%fd192, [%r610+8];
	setp.gt.f64 	%p72, %fd29, %fd192;
	mov.u32 	%r989, %r990;
	@%p72 bra 	$L__BB1_119;
$L__BB1_120:
	shl.b32 	%r611, %r990, 2;
	add.s32 	%r612, %r4, %r611;
	add.s32 	%r112, %r612, 116;
	ld.shared.u32 	%r613, [%r612+120];
	ld.shared.u32 	%r614, [%r612+116];
	not.b32 	%r615, %r614;
	add.s32 	%r113, %r613, %r615;
	st.shared.u32 	[%r4+28], %r113;
	setp.eq.s32 	%p73, %r113, 0;
	@%p73 bra 	$L__BB1_247;
	ld.shared.u32 	%r617, [%r112];
	add.s32 	%r618, %r1030, %r52;
	mul.hi.u32 	%r619, %r618, 274877907;
	shr.u32 	%r620, %r619, 6;
	mul.lo.s32 	%r621, %r620, 1000;
	sub.s32 	%r622, %r618, %r621;
	mul.wide.u32 	%rd74, %r622, 4;
	add.s64 	%rd75, %rd2, %rd74;
	ld.global.u32 	%r623, [%rd75];
	rem.s32 	%r624, %r623, %r113;
	add.s32 	%r625, %r617, %r624;
	add.s32 	%r626, %r625, 1;
	st.shared.u32 	[%r4+24], %r626;
	cvt.u16.u32 	%rs12, %r1030;
	add.s16 	%rs13, %rs12, 1;
	mul.hi.s16 	%rs14, %rs13, -31981;
	add.s16 	%rs15, %rs14, %rs13;
	shr.u16 	%rs16, %rs15, 15;
	shr.s16 	%rs17, %rs15, 9;
	add.s16 	%rs18, %rs17, %rs16;
	mul.lo.s16 	%rs19, %rs18, 1000;
	sub.s16 	%rs28, %rs13, %rs19;
	shl.b32 	%r627, %r971, 2;
	add.s32 	%r628, %r4, %r627;
	ld.shared.u32 	%r114, [%r628+76];
	ld.shared.u32 	%r629, [%r4+76];
	sub.s32 	%r630, %r114, %r629;
	cvt.rn.f64.s32 	%fd193, %r630;
	mul.lo.s32 	%r631, %r114, %r218;
	cvt.rn.f64.s32 	%fd194, %r631;
	sub.f64 	%fd195, %fd194, %fd318;
	add.f64 	%fd30, %fd195, 0d3FB999999999999A;
	div.rn.f64 	%fd331, %fd193, %fd30;
	st.shared.f64 	[%r4+160], %fd331;
	mov.b32 	%r997, 0;
	@%p63 bra 	$L__BB1_133;
	setp.lt.u32 	%p75, %r55, 7;
	mov.b32 	%r992, 1;
	@%p75 bra 	$L__BB1_125;
	mov.b32 	%r992, 1;
$L__BB1_124:
	.pragma "nounroll";
	shl.b32 	%r634, %r992, 2;
	add.s32 	%r635, %r4, %r634;
	ld.shared.u32 	%r636, [%r635+76];
	sub.s32 	%r637, %r114, %r636;
	cvt.rn.f64.s32 	%fd196, %r637;
	div.rn.f64 	%fd197, %fd196, %fd30;
	add.f64 	%fd198, %fd331, %fd197;
	add.s32 	%r638, %r635, %r634;
	st.shared.f64 	[%r638+160], %fd198;
	ld.shared.u32 	%r639, [%r635+80];
	sub.s32 	%r640, %r114, %r639;
	cvt.rn.f64.s32 	%fd199, %r640;
	div.rn.f64 	%fd200, %fd199, %fd30;
	add.f64 	%fd201, %fd198, %fd200;
	st.shared.f64 	[%r638+168], %fd201;
	ld.shared.u32 	%r641, [%r635+84];
	sub.s32 	%r642, %r114, %r641;
	cvt.rn.f64.s32 	%fd202, %r642;
	div.rn.f64 	%fd203, %fd202, %fd30;
	add.f64 	%fd204, %fd201, %fd203;
	st.shared.f64 	[%r638+176], %fd204;
	ld.shared.u32 	%r643, [%r635+88];
	sub.s32 	%r644, %r114, %r643;
	cvt.rn.f64.s32 	%fd205, %r644;
	div.rn.f64 	%fd206, %fd205, %fd30;
	add.f64 	%fd207, %fd204, %fd206;
	st.shared.f64 	[%r638+184], %fd207;
	ld.shared.u32 	%r645, [%r635+92];
	sub.s32 	%r646, %r114, %r645;
	cvt.rn.f64.s32 	%fd208, %r646;
	div.rn.f64 	%fd209, %fd208, %fd30;
	add.f64 	%fd210, %fd207, %fd209;
	st.shared.f64 	[%r638+192], %fd210;
	ld.shared.u32 	%r647, [%r635+96];
	sub.s32 	%r648, %r114, %r647;
	cvt.rn.f64.s32 	%fd211, %r648;
	div.rn.f64 	%fd212, %fd211, %fd30;
	add.f64 	%fd213, %fd210, %fd212;
	st.shared.f64 	[%r638+200], %fd213;
	ld.shared.u32 	%r649, [%r635+100];
	sub.s32 	%r650, %r114, %r649;
	cvt.rn.f64.s32 	%fd214, %r650;
	div.rn.f64 	%fd215, %fd214, %fd30;
	add.f64 	%fd216, %fd213, %fd215;
	st.shared.f64 	[%r638+208], %fd216;
	add.s32 	%r651, %r992, 7;
	ld.shared.u32 	%r652, [%r635+104];
	sub.s32 	%r653, %r114, %r652;
	cvt.rn.f64.s32 	%fd217, %r653;
	div.rn.f64 	%fd218, %fd217, %fd30;
	add.f64 	%fd331, %fd216, %fd218;
	st.shared.f64 	[%r638+216], %fd331;
	add.s32 	%r992, %r992, 8;
	setp.ne.s32 	%p76, %r651, %r61;
	@%p76 bra 	$L__BB1_124;
$L__BB1_125:
	setp.eq.s32 	%p77, %r60, 0;
	mov.u32 	%r997, %r61;
	@%p77 bra 	$L__BB1_133;
	setp.lt.u32 	%p78, %r56, 3;
	@%p78 bra 	$L__BB1_128;
	shl.b32 	%r655, %r992, 2;
	add.s32 	%r656, %r4, %r655;
	ld.shared.u32 	%r657, [%r656+76];
	sub.s32 	%r658, %r114, %r657;
	cvt.rn.f64.s32 	%fd219, %r658;
	div.rn.f64 	%fd220, %fd219, %fd30;
	add.f64 	%fd221, %fd331, %fd220;
	add.s32 	%r659, %r656, %r655;
	st.shared.f64 	[%r659+160], %fd221;
	ld.shared.u32 	%r660, [%r656+80];
	sub.s32 	%r661, %r114, %r660;
	cvt.rn.f64.s32 	%fd222, %r661;
	div.rn.f64 	%fd223, %fd222, %fd30;
	add.f64 	%fd224, %fd221, %fd223;
	st.shared.f64 	[%r659+168], %fd224;
	ld.shared.u32 	%r662, [%r656+84];
	sub.s32 	%r663, %r114, %r662;
	cvt.rn.f64.s32 	%fd225, %r663;
	div.rn.f64 	%fd226, %fd225, %fd30;
	add.f64 	%fd227, %fd224, %fd226;
	st.shared.f64 	[%r659+176], %fd227;
	add.s32 	%r997, %r992, 3;
	ld.shared.u32 	%r664, [%r656+88];
	sub.s32 	%r665, %r114, %r664;
	cvt.rn.f64.s32 	%fd228, %r665;
	div.rn.f64 	%fd229, %fd228, %fd30;
	add.f64 	%fd230, %fd227, %fd229;
	st.shared.f64 	[%r659+184], %fd230;
	add.s32 	%r992, %r992, 4;
$L__BB1_128:
	setp.eq.s32 	%p79, %r62, 0;
	@%p79 bra 	$L__BB1_133;
	setp.eq.s32 	%p80, %r57, 0;
	@%p80 bra 	$L__BB1_131;
	shl.b32 	%r667, %r992, 3;
	add.s32 	%r668, %r51, %r667;
	ld.shared.f64 	%fd231, [%r668+-8];
	shl.b32 	%r669, %r992, 2;
	add.s32 	%r670, %r4, %r669;
	ld.shared.u32 	%r671, [%r670+76];
	sub.s32 	%r672, %r114, %r671;
	cvt.rn.f64.s32 	%fd232, %r672;
	div.rn.f64 	%fd233, %fd232, %fd30;
	add.f64 	%fd234, %fd231, %fd233;
	add.s32 	%r673, %r670, %r669;
	st.shared.f64 	[%r673+160], %fd234;
	add.s32 	%r997, %r992, 1;
	ld.shared.u32 	%r674, [%r670+80];
	sub.s32 	%r675, %r114, %r674;
	cvt.rn.f64.s32 	%fd235, %r675;
	div.rn.f64 	%fd236, %fd235, %fd30;
	add.f64 	%fd237, %fd234, %fd236;
	st.shared.f64 	[%r668+8], %fd237;
	add.s32 	%r992, %r992, 2;
$L__BB1_131:
	setp.eq.s32 	%p81, %r63, 0;
	@%p81 bra 	$L__BB1_133;
	shl.b32 	%r676, %r992, 3;
	add.s32 	%r677, %r51, %r676;
	ld.shared.f64 	%fd238, [%r677+-8];
	shl.b32 	%r678, %r992, 2;
	add.s32 	%r679, %r4, %r678;
	ld.shared.u32 	%r680, [%r679+76];
	sub.s32 	%r681, %r114, %r680;
	cvt.rn.f64.s32 	%fd239, %r681;
	div.rn.f64 	%fd240, %fd239, %fd30;
	add.f64 	%fd241, %fd238, %fd240;
	add.s32 	%r682, %r679, %r678;
	st.shared.f64 	[%r682+160], %fd241;
	mov.u32 	%r997, %r992;
$L__BB1_133:
	shl.b32 	%r684, %r997, 3;
	add.s32 	%r685, %r4, %r684;
	mov.b64 	%rd76, 4607182418800017408;
	st.shared.u64 	[%r685+160], %rd76;
	ld.shared.u32 	%r686, [%r4+24];
	shl.b32 	%r687, %r686, 2;
	add.s32 	%r688, %r2, %r687;
	ld.shared.u32 	%r689, [%r688];
	mul.wide.s32 	%rd77, %r689, 4;
	add.s64 	%rd78, %rd1, %rd77;
	ld.global.u32 	%r690, [%rd78+-4];
	ld.shared.u32 	%r691, [%r4+32];
	shl.b32 	%r692, %r691, 2;
	add.s32 	%r693, %r4, %r692;
	ld.shared.u32 	%r694, [%r693+76];
	sub.s32 	%r695, %r694, %r690;
	st.shared.u32 	[%r693+76], %r695;
	cvt.s32.s16 	%r696, %rs28;
	add.s32 	%r697, %r52, %r696;
	mul.hi.u32 	%r698, %r697, 274877907;
	shr.u32 	%r699, %r698, 6;
	mul.lo.s32 	%r700, %r699, 1000;
	sub.s32 	%r701, %r697, %r700;
	mul.wide.u32 	%rd79, %r701, 8;
	add.s64 	%rd80, %rd3, %rd79;
	ld.global.f64 	%fd35, [%rd80];
	st.shared.f64 	[%r4], %fd35;
	mov.b32 	%r999, 0;
	st.shared.u32 	[%r4+32], %r999;
	ld.shared.f64 	%fd242, [%r4+160];
	setp.leu.f64 	%p82, %fd35, %fd242;
	@%p82 bra 	$L__BB1_136;
	mov.b32 	%r998, 0;
$L__BB1_135:
	add.s32 	%r999, %r998, 1;
	st.shared.u32 	[%r4+32], %r999;
	shl.b32 	%r703, %r998, 3;
	add.s32 	%r704, %r51, %r703;
	ld.shared.f64 	%fd243, [%r704+8];
	setp.gt.f64 	%p83, %fd35, %fd243;
	mov.u32 	%r998, %r999;
	@%p83 bra 	$L__BB1_135;
$L__BB1_136:
	ld.shared.u32 	%r706, [%r4+24];
	shl.b32 	%r707, %r706, 2;
	add.s32 	%r708, %r2, %r707;
	ld.shared.u32 	%r709, [%r708];
	mul.wide.s32 	%rd81, %r709, 4;
	add.s64 	%rd82, %rd1, %rd81;
	ld.global.u32 	%r710, [%rd82+-4];
	shl.b32 	%r711, %r999, 2;
	add.s32 	%r712, %r4, %r711;
	ld.shared.u32 	%r713, [%r712+76];
	add.s32 	%r714, %r713, %r710;
	st.shared.u32 	[%r712+76], %r714;
	ld.shared.u32 	%r130, [%r4+24];
	shl.b32 	%r715, %r130, 2;
	add.s32 	%r131, %r2, %r715;
	ld.shared.u32 	%r132, [%r131];
	ld.shared.u32 	%r716, [%r4+32];
	shl.b32 	%r717, %r716, 2;
	add.s32 	%r718, %r4, %r717;
	ld.shared.u32 	%r1005, [%r718+116];
	ld.shared.u32 	%r134, [%r718+120];
	setp.ge.s32 	%p84, %r1005, %r134;
	mov.b32 	%r1010, 0;
	@%p84 bra 	$L__BB1_145;
	add.s32 	%r721, %r132, -1;
	mad.lo.s32 	%r135, %r721, %r216, -1;
	add.s32 	%r722, %r1005, 1;
	max.s32 	%r723, %r134, %r722;
	sub.s32 	%r136, %r723, %r1005;
	sub.s32 	%r724, %r1005, %r723;
	setp.gt.u32 	%p85, %r724, -4;
	mov.f64 	%fd333, 0d40F86A0000000000;
	mov.b32 	%r1010, 0;
	@%p85 bra 	$L__BB1_140;
	shl.b32 	%r726, %r1005, 2;
	add.s32 	%r727, %r2, %r726;
	ld.shared.u32 	%r1000, [%r727];
	mov.f64 	%fd333, 0d40F86A0000000000;
	mov.b32 	%r1010, 0;
	mov.u32 	%r1003, %r1010;
$L__BB1_139:
	.pragma "nounroll";
	add.s32 	%r728, %r135, %r1000;
	mul.wide.s32 	%rd83, %r728, 8;
	add.s64 	%rd84, %rd4, %rd83;
	ld.global.f64 	%fd246, [%rd84];
	add.s32 	%r729, %r1005, 1;
	shl.b32 	%r730, %r1005, 2;
	add.s32 	%r731, %r2, %r730;
	ld.shared.u32 	%r732, [%r731+4];
	add.s32 	%r733, %r135, %r732;
	mul.wide.s32 	%rd85, %r733, 8;
	add.s64 	%rd86, %rd4, %rd85;
	ld.global.f64 	%fd247, [%rd86];
	add.f64 	%fd248, %fd246, %fd247;
	add.s32 	%r734, %r1000, -1;
	add.s32 	%r735, %r732, -1;
	mad.lo.s32 	%r736, %r734, %r216, %r735;
	mul.wide.s32 	%rd87, %r736, 8;
	add.s64 	%rd88, %rd4, %rd87;
	ld.global.f64 	%fd249, [%rd88];
	sub.f64 	%fd250, %fd248, %fd249;
	setp.lt.f64 	%p86, %fd250, %fd333;
	selp.f64 	%fd251, %fd250, %fd333, %p86;
	selp.b32 	%r737, %r1005, %r1010, %p86;
	add.s32 	%r738, %r1005, 2;
	ld.shared.u32 	%r739, [%r731+8];
	add.s32 	%r740, %r135, %r739;
	mul.wide.s32 	%rd89, %r740, 8;
	add.s64 	%rd90, %rd4, %rd89;
	ld.global.f64 	%fd252, [%rd90];
	add.f64 	%fd253, %fd247, %fd252;
	add.s32 	%r741, %r739, -1;
	mad.lo.s32 	%r742, %r735, %r216, %r741;
	mul.wide.s32 	%rd91, %r742, 8;
	add.s64 	%rd92, %rd4, %rd91;
	ld.global.f64 	%fd254, [%rd92];
	sub.f64 	%fd255, %fd253, %fd254;
	setp.lt.f64 	%p87, %fd255, %fd251;
	selp.f64 	%fd256, %fd255, %fd251, %p87;
	selp.b32 	%r743, %r729, %r737, %p87;
	add.s32 	%r744, %r1005, 3;
	ld.shared.u32 	%r745, [%r731+12];
	add.s32 	%r746, %r135, %r745;
	mul.wide.s32 	%rd93, %r746, 8;
	add.s64 	%rd94, %rd4, %rd93;
	ld.global.f64 	%fd257, [%rd94];
	add.f64 	%fd258, %fd252, %fd257;
	add.s32 	%r747, %r745, -1;
	mad.lo.s32 	%r748, %r741, %r216, %r747;
	mul.wide.s32 	%rd95, %r748, 8;
	add.s64 	%rd96, %rd4, %rd95;
	ld.global.f64 	%fd259, [%rd96];
	sub.f64 	%fd260, %fd258, %fd259;
	setp.lt.f64 	%p88, %fd260, %fd256;
	selp.f64 	%fd261, %fd260, %fd256, %p88;
	selp.b32 	%r749, %r738, %r743, %p88;
	add.s32 	%r1005, %r1005, 4;
	ld.shared.u32 	%r1000, [%r731+16];
	add.s32 	%r750, %r135, %r1000;
	mul.wide.s32 	%rd97, %r750, 8;
	add.s64 	%rd98, %rd4, %rd97;
	ld.global.f64 	%fd262, [%rd98];
	add.f64 	%fd263, %fd257, %fd262;
	mad.lo.s32 	%r751, %r747, %r216, %r1000;
	add.s32 	%r752, %r751, -1;
	mul.wide.s32 	%rd99, %r752, 8;
	add.s64 	%rd100, %rd4, %rd99;
	ld.global.f64 	%fd264, [%rd100];
	sub.f64 	%fd265, %fd263, %fd264;
	setp.lt.f64 	%p89, %fd265, %fd261;
	selp.f64 	%fd333, %fd265, %fd261, %p89;
	selp.b32 	%r1010, %r744, %r749, %p89;
	add.s32 	%r1003, %r1003, 4;
	and.b32  	%r753, %r136, -4;
	setp.ne.s32 	%p90, %r1003, %r753;
	@%p90 bra 	$L__BB1_139;
$L__BB1_140:
	and.b32  	%r149, %r136, 3;
	setp.eq.s32 	%p91, %r149, 0;
	@%p91 bra 	$L__BB1_145;
	setp.eq.s32 	%p92, %r149, 1;
	@%p92 bra 	$L__BB1_143;
	shl.b32 	%r755, %r1005, 2;
	add.s32 	%r756, %r2, %r755;
	ld.shared.u32 	%r757, [%r756];
	add.s32 	%r758, %r135, %r757;
	mul.wide.s32 	%rd101, %r758, 8;
	add.s64 	%rd102, %rd4, %rd101;
	ld.global.f64 	%fd266, [%rd102];
	add.s32 	%r759, %r1005, 1;
	ld.shared.u32 	%r760, [%r756+4];
	add.s32 	%r761, %r135, %r760;
	mul.wide.s32 	%rd103, %r761, 8;
	add.s64 	%rd104, %rd4, %rd103;
	ld.global.f64 	%fd267, [%rd104];
	add.f64 	%fd268, %fd266, %fd267;
	add.s32 	%r762, %r757, -1;
	add.s32 	%r763, %r760, -1;
	mad.lo.s32 	%r764, %r762, %r216, %r763;
	mul.wide.s32 	%rd105, %r764, 8;
	add.s64 	%rd106, %rd4, %rd105;
	ld.global.f64 	%fd269, [%rd106];
	sub.f64 	%fd270, %fd268, %fd269;
	setp.lt.f64 	%p93, %fd270, %fd333;
	selp.f64 	%fd271, %fd270, %fd333, %p93;
	selp.b32 	%r765, %r1005, %r1010, %p93;
	add.s32 	%r1005, %r1005, 2;
	ld.shared.u32 	%r766, [%r756+8];
	add.s32 	%r767, %r135, %r766;
	mul.wide.s32 	%rd107, %r767, 8;
	add.s64 	%rd108, %rd4, %rd107;
	ld.global.f64 	%fd272, [%rd108];
	add.f64 	%fd273, %fd267, %fd272;
	mad.lo.s32 	%r768, %r763, %r216, %r766;
	add.s32 	%r769, %r768, -1;
	mul.wide.s32 	%rd109, %r769, 8;
	add.s64 	%rd110, %rd4, %rd109;
	ld.global.f64 	%fd274, [%rd110];
	sub.f64 	%fd275, %fd273, %fd274;
	setp.lt.f64 	%p94, %fd275, %fd271;
	selp.f64 	%fd333, %fd275, %fd271, %p94;
	selp.b32 	%r1010, %r759, %r765, %p94;
$L__BB1_143:
	and.b32  	%r770, %r136, 1;
	setp.eq.b32 	%p95, %r770, 1;
	not.pred 	%p96, %p95;
	@%p96 bra 	$L__BB1_145;
	shl.b32 	%r771, %r1005, 2;
	add.s32 	%r772, %r2, %r771;
	ld.shared.u32 	%r773, [%r772];
	add.s32 	%r774, %r135, %r773;
	mul.wide.s32 	%rd111, %r774, 8;
	add.s64 	%rd112, %rd4, %rd111;
	ld.global.f64 	%fd276, [%rd112];
	ld.shared.u32 	%r775, [%r772+4];
	add.s32 	%r776, %r135, %r775;
	mul.wide.s32 	%rd113, %r776, 8;
	add.s64 	%rd114, %rd4, %rd113;
	ld.global.f64 	%fd277, [%rd114];
	add.f64 	%fd278, %fd276, %fd277;
	add.s32 	%r777, %r773, -1;
	mad.lo.s32 	%r778, %r777, %r216, %r775;
	add.s32 	%r779, %r778, -1;
	mul.wide.s32 	%rd115, %r779, 8;
	add.s64 	%rd116, %rd4, %rd115;
	ld.global.f64 	%fd279, [%rd116];
	sub.f64 	%fd280, %fd278, %fd279;
	setp.lt.f64 	%p97, %fd280, %fd333;
	selp.b32 	%r1010, %r1005, %r1010, %p97;
$L__BB1_145:
	setp.ge.s32 	%p98, %r130, %r1010;
	@%p98 bra 	$L__BB1_153;
	sub.s32 	%r795, %r1010, %r130;
	and.b32  	%r157, %r795, 3;
	setp.eq.s32 	%p105, %r157, 0;
	mov.u32 	%r1011, %r130;
	@%p105 bra 	$L__BB1_150;
	add.s32 	%r1011, %r130, 1;
	ld.shared.u32 	%r796, [%r131+4];
	st.shared.u32 	[%r131], %r796;
	setp.eq.s32 	%p106, %r157, 1;
	@%p106 bra 	$L__BB1_150;
	add.s32 	%r1011, %r130, 2;
	ld.shared.u32 	%r797, [%r131+8];
	st.shared.u32 	[%r131+4], %r797;
	setp.eq.s32 	%p107, %r157, 2;
	@%p107 bra 	$L__BB1_150;
	add.s32 	%r1011, %r130, 3;
	ld.shared.u32 	%r798, [%r131+12];
	st.shared.u32 	[%r131+8], %r798;
$L__BB1_150:
	sub.s32 	%r799, %r130, %r1010;
	setp.gt.u32 	%p108, %r799, -4;
	@%p108 bra 	$L__BB1_152;
$L__BB1_151:
	shl.b32 	%r800, %r1011, 2;
	add.s32 	%r801, %r2, %r800;
	ld.shared.u32 	%r802, [%r801+4];
	st.shared.u32 	[%r801], %r802;
	ld.shared.u32 	%r803, [%r801+8];
	st.shared.u32 	[%r801+4], %r803;
	ld.shared.u32 	%r804, [%r801+12];
	st.shared.u32 	[%r801+8], %r804;
	add.s32 	%r1011, %r1011, 4;
	ld.shared.u32 	%r805, [%r801+16];
	st.shared.u32 	[%r801+12], %r805;
	setp.ne.s32 	%p109, %r1011, %r1010;
	@%p109 bra 	$L__BB1_151;
$L__BB1_152:
	shl.b32 	%r807, %r1010, 2;
	add.s32 	%r808, %r2, %r807;
	st.shared.u32 	[%r808], %r132;
	mov.b32 	%r1015, 1;
	bra.uni 	$L__BB1_161;
$L__BB1_153:
	add.s32 	%r164, %r1010, 1;
	setp.le.s32 	%p99, %r130, %r164;
	@%p99 bra 	$L__BB1_160;
	not.b32 	%r780, %r1010;
	add.s32 	%r781, %r130, %r780;
	add.s32 	%r165, %r130, -2;
	and.b32  	%r166, %r781, 3;
	setp.eq.s32 	%p100, %r166, 0;
	mov.u32 	%r1013, %r130;
	@%p100 bra 	$L__BB1_158;
	add.s32 	%r1013, %r130, -1;
	ld.shared.u32 	%r782, [%r131+-4];
	st.shared.u32 	[%r131], %r782;
	setp.eq.s32 	%p101, %r166, 1;
	@%p101 bra 	$L__BB1_158;
	ld.shared.u32 	%r783, [%r131+-8];
	st.shared.u32 	[%r131+-4], %r783;
	setp.eq.s32 	%p102, %r166, 2;
	mov.u32 	%r1013, %r165;
	@%p102 bra 	$L__BB1_158;
	add.s32 	%r1013, %r130, -3;
	ld.shared.u32 	%r784, [%r131+-12];
	st.shared.u32 	[%r131+-8], %r784;
$L__BB1_158:
	sub.s32 	%r785, %r165, %r1010;
	setp.lt.u32 	%p103, %r785, 3;
	@%p103 bra 	$L__BB1_160;
$L__BB1_159:
	shl.b32 	%r786, %r1013, 2;
	add.s32 	%r787, %r2, %r786;
	ld.shared.u32 	%r788, [%r787+-4];
	st.shared.u32 	[%r787], %r788;
	ld.shared.u32 	%r789, [%r787+-8];
	st.shared.u32 	[%r787+-4], %r789;
	ld.shared.u32 	%r790, [%r787+-12];
	st.shared.u32 	[%r787+-8], %r790;
	add.s32 	%r1013, %r1013, -4;
	ld.shared.u32 	%r791, [%r787+-16];
	st.shared.u32 	[%r787+-12], %r791;
	setp.gt.s32 	%p104, %r1013, %r164;
	@%p104 bra 	$L__BB1_159;
$L__BB1_160:
	shl.b32 	%r793, %r1010, 2;
	add.s32 	%r794, %r2, %r793;
	st.shared.u32 	[%r794+4], %r132;
	mov.b32 	%r1015, 1;
$L__BB1_161:
	setp.lt.s32 	%p110, %r954, 3;
	add.s16 	%rs20, %rs28, 1;
	mul.hi.s16 	%rs21, %rs20, -31981;
	add.s16 	%rs22, %rs21, %rs20;
	shr.u16 	%rs23, %rs22, 15;
	shr.s16 	%rs24, %rs22, 9;
	add.s16 	%rs25, %rs24, %rs23;
	mul.lo.s16 	%rs26, %rs25, 1000;
	sub.s16 	%rs27, %rs20, %rs26;
	cvt.s32.s16 	%r1030, %rs27;
	mov.b64 	%rd117, 0;
	st.shared.u64 	[%r4+16], %rd117;
	mov.f64 	%fd339, 0d0000000000000000;
	@%p110 bra 	$L__BB1_169;
	add.s32 	%r810, %r954, -3;
	setp.lt.u32 	%p111, %r810, 3;
	mov.b32 	%r1016, 1;
	mov.f64 	%fd339, 0d0000000000000000;
	@%p111 bra 	$L__BB1_165;
	mov.b32 	%r1017, 1;
	mov.f64 	%fd339, 0d0000000000000000;
$L__BB1_164:
	shl.b32 	%r812, %r1017, 2;
	add.s32 	%r813, %r2, %r812;
	ld.shared.u32 	%r814, [%r813];
	ld.shared.u32 	%r815, [%r813+4];
	add.s32 	%r816, %r814, -1;
	mad.lo.s32 	%r817, %r816, %r216, %r815;
	add.s32 	%r818, %r817, -1;
	mul.wide.s32 	%rd118, %r818, 8;
	add.s64 	%rd119, %rd4, %rd118;
	ld.global.f64 	%fd284, [%rd119];
	add.f64 	%fd285, %fd284, %fd339;
	st.shared.f64 	[%r4+16], %fd285;
	ld.shared.u32 	%r819, [%r813+4];
	ld.shared.u32 	%r820, [%r813+8];
	add.s32 	%r821, %r819, -1;
	mad.lo.s32 	%r822, %r821, %r216, %r820;
	add.s32 	%r823, %r822, -1;
	mul.wide.s32 	%rd120, %r823, 8;
	add.s64 	%rd121, %rd4, %rd120;
	ld.global.f64 	%fd286, [%rd121];
	add.f64 	%fd287, %fd286, %fd285;
	st.shared.f64 	[%r4+16], %fd287;
	ld.shared.u32 	%r824, [%r813+8];
	ld.shared.u32 	%r825, [%r813+12];
	add.s32 	%r826, %r824, -1;
	mad.lo.s32 	%r827, %r826, %r216, %r825;
	add.s32 	%r828, %r827, -1;
	mul.wide.s32 	%rd122, %r828, 8;
	add.s64 	%rd123, %rd4, %rd122;
	ld.global.f64 	%fd288, [%rd123];
	add.f64 	%fd289, %fd288, %fd287;
	st.shared.f64 	[%r4+16], %fd289;
	ld.shared.u32 	%r829, [%r813+12];
	add.s32 	%r1016, %r1017, 4;
	ld.shared.u32 	%r830, [%r813+16];
	add.s32 	%r831, %r829, -1;
	mad.lo.s32 	%r832, %r831, %r216, %r830;
	add.s32 	%r833, %r832, -1;
	mul.wide.s32 	%rd124, %r833, 8;
	add.s64 	%rd125, %rd4, %rd124;
	ld.global.f64 	%fd290, [%rd125];
	add.f64 	%fd339, %fd290, %fd289;
	st.shared.f64 	[%r4+16], %fd339;
	add.s32 	%r834, %r1017, 3;
	and.b32  	%r835, %r53, -4;
	setp.eq.s32 	%p112, %r834, %r835;
	mov.u32 	%r1017, %r1016;
	@%p112 bra 	$L__BB1_165;
	bra.uni 	$L__BB1_164;
$L__BB1_165:
	and.b32  	%r175, %r53, 3;
	setp.eq.s32 	%p113, %r175, 0;
	@%p113 bra 	$L__BB1_169;
	setp.eq.s32 	%p114, %r175, 1;
	shl.b32 	%r836, %r1016, 2;
	add.s32 	%r176, %r2, %r836;
	ld.shared.u32 	%r837, [%r176];
	ld.shared.u32 	%r838, [%r176+4];
	add.s32 	%r839, %r837, -1;
	mad.lo.s32 	%r840, %r839, %r216, %r838;
	add.s32 	%r841, %r840, -1;
	mul.wide.s32 	%rd126, %r841, 8;
	add.s64 	%rd127, %rd4, %rd126;
	ld.global.f64 	%fd291, [%rd127];
	add.f64 	%fd339, %fd291, %fd339;
	st.shared.f64 	[%r4+16], %fd339;
	@%p114 bra 	$L__BB1_169;
	setp.eq.s32 	%p115, %r175, 2;
	ld.shared.u32 	%r842, [%r176+4];
	ld.shared.u32 	%r843, [%r176+8];
	add.s32 	%r844, %r842, -1;
	mad.lo.s32 	%r845, %r844, %r216, %r843;
	add.s32 	%r846, %r845, -1;
	mul.wide.s32 	%rd128, %r846, 8;
	add.s64 	%rd129, %rd4, %rd128;
	ld.global.f64 	%fd292, [%rd129];
	add.f64 	%fd339, %fd292, %fd339;
	st.shared.f64 	[%r4+16], %fd339;
	@%p115 bra 	$L__BB1_169;
	ld.shared.u32 	%r847, [%r176+8];
	ld.shared.u32 	%r848, [%r176+12];
	add.s32 	%r849, %r847, -1;
	mad.lo.s32 	%r850, %r849, %r216, %r848;
	add.s32 	%r851, %r850, -1;
	mul.wide.s32 	%rd130, %r851, 8;
	add.s64 	%rd131, %rd4, %rd130;
	ld.global.f64 	%fd293, [%rd131];
	add.f64 	%fd339, %fd293, %fd339;
	st.shared.f64 	[%r4+16], %fd339;
$L__BB1_169:
	setp.lt.s32 	%p116, %r218, 1;
	@%p116 bra 	$L__BB1_210;
	setp.lt.u32 	%p117, %r218, 8;
	mov.b32 	%r1020, 0;
	@%p117 bra 	$L__BB1_189;
	mov.b32 	%r1018, 0;
$L__BB1_172:
	.pragma "nounroll";
	shl.b32 	%r854, %r1018, 2;
	add.s32 	%r180, %r4, %r854;
	ld.shared.u32 	%r855, [%r180+76];
	setp.le.s32 	%p118, %r855, %r217;
	@%p118 bra 	$L__BB1_174;
	add.f64 	%fd339, %fd339, %fd4;
	st.shared.f64 	[%r4+16], %fd339;
$L__BB1_174:
	ld.shared.u32 	%r856, [%r180+80];
	setp.le.s32 	%p119, %r856, %r217;
	@%p119 bra 	$L__BB1_176;
	add.f64 	%fd339, %fd339, %fd4;
	st.shared.f64 	[%r4+16], %fd339;
$L__BB1_176:
	ld.shared.u32 	%r857, [%r180+84];
	setp.le.s32 	%p120, %r857, %r217;
	@%p120 bra 	$L__BB1_178;
	add.f64 	%fd339, %fd339, %fd4;
	st.shared.f64 	[%r4+16], %fd339;
$L__BB1_178:
	ld.shared.u32 	%r858, [%r180+88];
	setp.le.s32 	%p121, %r858, %r217;
	@%p121 bra 	$L__BB1_180;
	add.f64 	%fd339, %fd339, %fd4;
	st.shared.f64 	[%r4+16], %fd339;
$L__BB1_180:
	ld.shared.u32 	%r859, [%r180+92];
	setp.le.s32 	%p122, %r859, %r217;
	@%p122 bra 	$L__BB1_182;
	add.f64 	%fd339, %fd339, %fd4;
	st.shared.f64 	[%r4+16], %fd339;
$L__BB1_182:
	ld.shared.u32 	%r860, [%r180+96];
	setp.le.s32 	%p123, %r860, %r217;
	@%p123 bra 	$L__BB1_184;
	add.f64 	%fd339, %fd339, %fd4;
	st.shared.f64 	[%r4+16], %fd339;
$L__BB1_184:
	ld.shared.u32 	%r861, [%r180+100];
	setp.le.s32 	%p124, %r861, %r217;
	@%p124 bra 	$L__BB1_186;
	add.f64 	%fd339, %fd339, %fd4;
	st.shared.f64 	[%r4+16], %fd339;
$L__BB1_186:
	ld.shared.u32 	%r862, [%r180+104];
	setp.le.s32 	%p125, %r862, %r217;
	@%p125 bra 	$L__BB1_188;
	add.f64 	%fd339, %fd339, %fd4;
	st.shared.f64 	[%r4+16], %fd339;
$L__BB1_188:
	add.s32 	%r1018, %r1018, 8;
	and.b32  	%r1020, %r218, 2147483640;
	setp.ne.s32 	%p126, %r1018, %r1020;
	@%p126 bra 	$L__BB1_172;
$L__BB1_189:
	setp.eq.s32 	%p127, %r58, 0;
	@%p127 bra 	$L__BB1_210;
	add.s32 	%r863, %r58, -1;
	setp.lt.u32 	%p128, %r863, 3;
	@%p128 bra 	$L__BB1_200;
	shl.b32 	%r864, %r1020, 2;
	add.s32 	%r184, %r4, %r864;
	ld.shared.u32 	%r865, [%r184+76];
	setp.le.s32 	%p129, %r865, %r217;
	@%p129 bra 	$L__BB1_193;
	add.f64 	%fd339, %fd339, %fd4;
	st.shared.f64 	[%r4+16], %fd339;
$L__BB1_193:
	ld.shared.u32 	%r866, [%r184+80];
	setp.le.s32 	%p130, %r866, %r217;
	@%p130 bra 	$L__BB1_195;
	add.f64 	%fd339, %fd339, %fd4;
	st.shared.f64 	[%r4+16], %fd339;
$L__BB1_195:
	ld.shared.u32 	%r867, [%r184+84];
	setp.le.s32 	%p131, %r867, %r217;
	@%p131 bra 	$L__BB1_197;
	add.f64 	%fd339, %fd339, %fd4;
	st.shared.f64 	[%r4+16], %fd339;
$L__BB1_197:
	ld.shared.u32 	%r868, [%r184+88];
	setp.le.s32 	%p132, %r868, %r217;
	@%p132 bra 	$L__BB1_199;
	add.f64 	%fd339, %fd339, %fd4;
	st.shared.f64 	[%r4+16], %fd339;
$L__BB1_199:
	add.s32 	%r1020, %r1020, 4;
$L__BB1_200:
	and.b32  	%r869, %r218, 3;
	setp.eq.s32 	%p133, %r869, 0;
	@%p133 bra 	$L__BB1_210;
	setp.eq.s32 	%p134, %r869, 1;
	@%p134 bra 	$L__BB1_207;
	shl.b32 	%r870, %r1020, 2;
	add.s32 	%r187, %r4, %r870;
	ld.shared.u32 	%r871, [%r187+76];
	setp.le.s32 	%p135, %r871, %r217;
	@%p135 bra 	$L__BB1_204;
	add.f64 	%fd339, %fd339, %fd4;
	st.shared.f64 	[%r4+16], %fd339;
$L__BB1_204:
	ld.shared.u32 	%r872, [%r187+80];
	setp.le.s32 	%p136, %r872, %r217;
	@%p136 bra 	$L__BB1_206;
	add.f64 	%fd339, %fd339, %fd4;
	st.shared.f64 	[%r4+16], %fd339;
$L__BB1_206:
	add.s32 	%r1020, %r1020, 2;
$L__BB1_207:
	and.b32  	%r873, %r218, 1;
	setp.eq.b32 	%p137, %r873, 1;
	not.pred 	%p138, %p137;
	@%p138 bra 	$L__BB1_210;
	shl.b32 	%r874, %r1020, 2;
	add.s32 	%r875, %r4, %r874;
	ld.shared.u32 	%r876, [%r875+76];
	setp.le.s32 	%p139, %r876, %r217;
	@%p139 bra 	$L__BB1_210;
	add.f64 	%fd339, %fd339, %fd4;
	st.shared.f64 	[%r4+16], %fd339;
$L__BB1_210:
	ld.shared.f64 	%fd82, [%r4+8];
	setp.geu.f64 	%p140, %fd339, %fd82;
	@%p140 bra 	$L__BB1_227;
	setp.lt.u32 	%p155, %r954, 4;
	mov.b32 	%r1023, 0;
	@%p155 bra 	$L__BB1_214;
	mov.b32 	%r1022, 0;
$L__BB1_213:
	shl.b32 	%r927, %r1022, 2;
	add.s32 	%r928, %r2, %r927;
	ld.shared.u32 	%r929, [%r928];
	add.s32 	%r930, %r3, %r927;
	st.shared.u32 	[%r930], %r929;
	ld.shared.u32 	%r931, [%r928+4];
	st.shared.u32 	[%r930+4], %r931;
	ld.shared.u32 	%r932, [%r928+8];
	st.shared.u32 	[%r930+8], %r932;
	ld.shared.u32 	%r933, [%r928+12];
	st.shared.u32 	[%r930+12], %r933;
	add.s32 	%r1022, %r1022, 4;
	setp.ne.s32 	%p156, %r1022, %r64;
	mov.u32 	%r1023, %r64;
	@%p156 bra 	$L__BB1_213;
$L__BB1_214:
	setp.eq.s32 	%p157, %r8, 0;
	@%p157 bra 	$L__BB1_218;
	setp.eq.s32 	%p158, %r8, 1;
	shl.b32 	%r934, %r1023, 2;
	add.s32 	%r193, %r2, %r934;
	ld.shared.u32 	%r935, [%r193];
	add.s32 	%r194, %r3, %r934;
	st.shared.u32 	[%r194], %r935;
	@%p158 bra 	$L__BB1_218;
	setp.eq.s32 	%p159, %r8, 2;
	ld.shared.u32 	%r936, [%r193+4];
	st.shared.u32 	[%r194+4], %r936;
	@%p159 bra 	$L__BB1_218;
	ld.shared.u32 	%r937, [%r193+8];
	st.shared.u32 	[%r194+8], %r937;
$L__BB1_218:
	ld.shared.f64 	%fd83, [%r4+16];
	st.shared.f64 	[%r4+8], %fd83;
	shl.b32 	%r938, %r1015, 2;
	add.s32 	%r939, %r4, %r938;
	ld.shared.u32 	%r940, [%r939+36];
	add.s32 	%r941, %r940, 1;
	st.shared.u32 	[%r939+36], %r941;
	ld.global.f64 	%fd315, [%rd6];
	setp.geu.f64 	%p160, %fd83, %fd315;
	@%p160 bra 	$L__BB1_246;
	mov.b32 	%r1025, 0;
	@%p155 bra 	$L__BB1_222;
	mov.b32 	%r1024, 0;
$L__BB1_221:
	shl.b32 	%r944, %r1024, 2;
	add.s32 	%r945, %r2, %r944;
	ld.shared.u32 	%r946, [%r945];
	mul.wide.u32 	%rd134, %r1024, 4;
	add.s64 	%rd135, %rd5, %rd134;
	st.global.u32 	[%rd135], %r946;
	ld.shared.u32 	%r947, [%r945+4];
	st.global.u32 	[%rd135+4], %r947;
	ld.shared.u32 	%r948, [%r945+8];
	st.global.u32 	[%rd135+8], %r948;
	ld.shared.u32 	%r949, [%r945+12];
	st.global.u32 	[%rd135+12], %r949;
	add.s32 	%r1024, %r1024, 4;
	setp.ne.s32 	%p162, %r1024, %r64;
	mov.u32 	%r1025, %r64;
	@%p162 bra 	$L__BB1_221;
$L__BB1_222:
	@%p157 bra 	$L__BB1_226;
	setp.eq.s32 	%p164, %r8, 1;
	shl.b32 	%r950, %r1025, 2;
	add.s32 	%r198, %r2, %r950;
	ld.shared.u32 	%r951, [%r198];
	mul.wide.u32 	%rd136, %r1025, 4;
	add.s64 	%rd7, %rd5, %rd136;
	st.global.u32 	[%rd7], %r951;
	@%p164 bra 	$L__BB1_226;
	setp.eq.s32 	%p165, %r8, 2;
	ld.shared.u32 	%r952, [%r198+4];
	st.global.u32 	[%rd7+4], %r952;
	@%p165 bra 	$L__BB1_226;
	ld.shared.u32 	%r953, [%r198+8];
	st.global.u32 	[%rd7+8], %r953;
$L__BB1_226:
	st.global.f64 	[%rd6], %fd83;
	bra.uni 	$L__BB1_246;
$L__BB1_227:
	add.s32 	%r877, %r52, %r1030;
	mul.hi.u32 	%r878, %r877, 274877907;
	shr.u32 	%r879, %r878, 6;
	mul.lo.s32 	%r880, %r879, 1000;
	sub.s32 	%r881, %r877, %r880;
	mul.wide.u32 	%rd132, %r881, 8;
	add.s64 	%rd133, %rd3, %rd132;
	ld.global.f64 	%fd84, [%rd133];
	st.shared.f64 	[%r4], %fd84;
	add.s32 	%r199, %r1030, 1;
	sub.f64 	%fd294, %fd82, %fd339;
	div.rn.f64 	%fd85, %fd294, %fd358;
	fma.rn.f64 	%fd295, %fd85, 0d3FF71547652B82FE, 0d4338000000000000;
	{
	.reg .b32 %temp; 
	mov.b64 	{%r200, %temp}, %fd295;
	}
	mov.f64 	%fd296, 0dC338000000000000;
	add.rn.f64 	%fd297, %fd295, %fd296;
	fma.rn.f64 	%fd298, %fd297, 0dBFE62E42FEFA39EF, %fd85;
	fma.rn.f64 	%fd299, %fd297, 0dBC7ABC9E3B39803F, %fd298;
	fma.rn.f64 	%fd300, %fd299, 0d3E5ADE1569CE2BDF, 0d3E928AF3FCA213EA;
	fma.rn.f64 	%fd301, %fd300, %fd299, 0d3EC71DEE62401315;
	fma.rn.f64 	%fd302, %fd301, %fd299, 0d3EFA01997C89EB71;
	fma.rn.f64 	%fd303, %fd302, %fd299, 0d3F2A01A014761F65;
	fma.rn.f64 	%fd304, %fd303, %fd299, 0d3F56C16C1852B7AF;
	fma.rn.f64 	%fd305, %fd304, %fd299, 0d3F81111111122322;
	fma.rn.f64 	%fd306, %fd305, %fd299, 0d3FA55555555502A1;
	fma.rn.f64 	%fd307, %fd306, %fd299, 0d3FC5555555555511;
	fma.rn.f64 	%fd308, %fd307, %fd299, 0d3FE000000000000B;
	fma.rn.f64 	%fd309, %fd308, %fd299, 0d3FF0000000000000;
	fma.rn.f64 	%fd310, %fd309, %fd299, 0d3FF0000000000000;
	{
	.reg .b32 %temp; 
	mov.b64 	{%r201, %temp}, %fd310;
	}
	{
	.reg .b32 %temp; 
	mov.b64 	{%temp, %r202}, %fd310;
	}
	shl.b32 	%r882, %r200, 20;
	add.s32 	%r883, %r882, %r202;
	mov.b64 	%fd357, {%r201, %r883};
	{
	.reg .b32 %temp; 
	mov.b64 	{%temp, %r884}, %fd85;
	}
	mov.b32 	%f2, %r884;
	abs.f32 	%f1, %f2;
	setp.lt.f32 	%p141, %f1, 0f4086232B;
	@%p141 bra 	$L__BB1_230;
	setp.lt.f64 	%p142, %fd85, 0d0000000000000000;
	add.f64 	%fd311, %fd85, 0d7FF0000000000000;
	selp.f64 	%fd357, 0d0000000000000000, %fd311, %p142;
	setp.geu.f32 	%p143, %f1, 0f40874800;
	@%p143 bra 	$L__BB1_230;
	shr.u32 	%r885, %r200, 31;
	add.s32 	%r886, %r200, %r885;
	shr.s32 	%r887, %r886, 1;
	shl.b32 	%r888, %r887, 20;
	add.s32 	%r889, %r202, %r888;
	mov.b64 	%fd312, {%r201, %r889};
	sub.s32 	%r890, %r200, %r887;
	shl.b32 	%r891, %r890, 20;
	add.s32 	%r892, %r891, 1072693248;
	mov.b32 	%r893, 0;
	mov.b64 	%fd313, {%r893, %r892};
	mul.f64 	%fd357, %fd313, %fd312;
$L__BB1_230:
	mul.hi.s32 	%r894, %r199, 274877907;
	shr.u32 	%r895, %r894, 31;
	shr.s32 	%r896, %r894, 6;
	add.s32 	%r897, %r896, %r895;
	mul.lo.s32 	%r898, %r897, 1000;
	sub.s32 	%r1030, %r199, %r898;
	setp.lt.f64 	%p144, %fd84, %fd357;
	@%p144 bra 	$L__BB1_238;
	setp.lt.u32 	%p145, %r954, 4;
	mov.b32 	%r1029, 0;
	@%p145 bra 	$L__BB1_234;
	mov.b32 	%r1028, 0;
$L__BB1_233:
	shl.b32 	%r901, %r1028, 2;
	add.s32 	%r902, %r3, %r901;
	ld.shared.u32 	%r903, [%r902];
	add.s32 	%r904, %r2, %r901;
	st.shared.u32 	[%r904], %r903;
	ld.shared.u32 	%r905, [%r902+4];
	st.shared.u32 	[%r904+4], %r905;
	ld.shared.u32 	%r906, [%r902+8];
	st.shared.u32 	[%r904+8], %r906;
	ld.shared.u32 	%r907, [%r902+12];
	st.shared.u32 	[%r904+12], %r907;
	add.s32 	%r1028, %r1028, 4;
	setp.ne.s32 	%p146, %r1028, %r64;
	mov.u32 	%r1029, %r64;
	@%p146 bra 	$L__BB1_233;
$L__BB1_234:
	setp.eq.s32 	%p147, %r8, 0;
	@%p147 bra 	$L__BB1_246;
	setp.eq.s32 	%p148, %r8, 1;
	shl.b32 	%r908, %r1029, 2;
	add.s32 	%r212, %r3, %r908;
	ld.shared.u32 	%r909, [%r212];
	add.s32 	%r213, %r2, %r908;
	st.shared.u32 	[%r213], %r909;
	@%p148 bra 	$L__BB1_246;
	setp.eq.s32 	%p149, %r8, 2;
	ld.shared.u32 	%r910, [%r212+4];
	st.shared.u32 	[%r213+4], %r910;
	@%p149 bra 	$L__BB1_246;
	ld.shared.u32 	%r911, [%r212+8];
	st.shared.u32 	[%r213+8], %r911;
	bra.uni 	$L__BB1_246;
$L__BB1_238:
	setp.lt.u32 	%p150, %r954, 4;
	mov.b32 	%r1027, 0;
	@%p150 bra 	$L__BB1_241;
	mov.b32 	%r1026, 0;
$L__BB1_240:
	shl.b32 	%r914, %r1026, 2;
	add.s32 	%r915, %r2, %r914;
	ld.shared.u32 	%r916, [%r915];
	add.s32 	%r917, %r3, %r914;
	st.shared.u32 	[%r917], %r916;
	ld.shared.u32 	%r918, [%r915+4];
	st.shared.u32 	[%r917+4], %r918;
	ld.shared.u32 	%r919, [%r915+8];
	st.shared.u32 	[%r917+8], %r919;
	ld.shared.u32 	%r920, [%r915+12];
	st.shared.u32 	[%r917+12], %r920;
	add.s32 	%r1026, %r1026, 4;
	setp.ne.s32 	%p151, %r1026, %r64;
	mov.u32 	%r1027, %r64;
	@%p151 bra 	$L__BB1_240;
$L__BB1_241:
	setp.eq.s32 	%p152, %r8, 0;
	@%p152 bra 	$L__BB1_245;
	setp.eq.s32 	%p153, %r8, 1;
	shl.b32 	%r921, %r1027, 2;
	add.s32 	%r207, %r2, %r921;
	ld.shared.u32 	%r922, [%r207];
	add.s32 	%r208, %r3, %r921;
	st.shared.u32 	[%r208], %r922;
	@%p153 bra 	$L__BB1_245;
	setp.eq.s32 	%p154, %r8, 2;
	ld.shared.u32 	%r923, [%r207+4];
	st.shared.u32 	[%r208+4], %r923;
	@%p154 bra 	$L__BB1_245;
	ld.shared.u32 	%r924, [%r207+8];
	st.shared.u32 	[%r208+8], %r924;
$L__BB1_245:
	ld.shared.f64 	%fd314, [%r4+16];
	st.shared.f64 	[%r4+8], %fd314;
$L__BB1_246:
	mul.f64 	%fd358, %fd5, %fd358;
	bar.sync 	0;
$L__BB1_247:
	setp.gt.f64 	%p166, %fd358, 0d3F847AE147AE147B;
	@%p166 bra 	$L__BB1_64;
$L__BB1_248:
	ret;

}


// ===== COMPILED SASS (sm_100) =====

	.target	sm_100

	.elftype	@"ET_EXEC"


//--------------------- .note.nv.tkinfo           --------------------------
	.section	.note.nv.tkinfo,"",@"SHT_NOTE"
	.sectionflags	@"SHF_NOTE_NV_TKINFO"
	.tkinfo
        /*0018*/ 	.word	0x00000002
        /*0030*/ 	.string	""
        /*0030*/ 	.string	"ptxas"
        /*0030*/ 	.string	"Cuda compilation tools, release 13.0, V13.0.88"
        /*0030*/ 	.string	"Build cuda_13.0.r13.0/compiler.36424714_0"
        /*0030*/ 	.string	"-arch sm_100 -m 64 "



//--------------------- .note.nv.cuinfo           --------------------------
	.section	.note.nv.cuinfo,"",@"SHT_NOTE"
	.sectionflags	@"SHF_NOTE_NV_CUINFO"
        /*0018*/ 	.short	0x0002
        /*001a*/ 	.short	0x0064
        /*001c*/ 	.short	0x0082
	.zero		2


//--------------------- .nv.info                  --------------------------
	.section	.nv.info,"",@"SHT_CUDA_INFO"
	.align	4


	//----- nvinfo : EIATTR_REGCOUNT
	.align		4
        /*0000*/ 	.byte	0x04, 0x2f
        /*0002*/ 	.short	(.L_1 - .L_0)
	.align		4
.L_0:
        /*0004*/ 	.word	index@(_Z9addKernelPdPKdS1_)
        /*0008*/ 	.word	0x00000010


	//----- nvinfo : EIATTR_FRAME_SIZE
	.align		4
.L_1:
        /*000c*/ 	.byte	0x04, 0x11
        /*000e*/ 	.short	(.L_3 - .L_2)
	.align		4
.L_2:
        /*0010*/ 	.word	index@(_Z9addKernelPdPKdS1_)
        /*0014*/ 	.word	0x00000000


	//----- nvinfo : EIATTR_REGCOUNT
	.align		4
.L_3:
        /*0018*/ 	.byte	0x04, 0x2f
        /*001a*/ 	.short	(.L_5 - .L_4)
	.align		4
.L_4:
        /*001c*/ 	.word	index@(_Z24simulatedAnnealingKernelPiPdiPKiPKdiiiS2_S4_dd)
        /*0020*/ 	.word	0x00000038


	//----- nvinfo : EIATTR_FRAME_SIZE
	.align		4
.L_5:
        /*0024*/ 	.byte	0x04, 0x11
        /*0026*/ 	.short	(.L_7 - .L_6)
	.align		4
.L_6:
        /*0028*/ 	.word	index@($__internal_0_$__cuda_sm20_div_rn_f64_full)
        /*002c*/ 	.word	0x00000000


	//----- nvinfo : EIATTR_FRAME_SIZE
	.align		4
.L_7:
        /*0030*/ 	.byte	0x04, 0x11
        /*0032*/ 	.short	(.L_9 - .L_8)
	.align		4
.L_8:
        /*0034*/ 	.word	index@(_Z24simulatedAnnealingKernelPiPdiPKiPKdiiiS2_S4_dd)
        /*0038*/ 	.word	0x00000000


	//----- nvinfo : EIATTR_MIN_STACK_SIZE
	.align		4
.L_9:
        /*003c*/ 	.byte	0x04, 0x12
        /*003e*/ 	.short	(.L_11 - .L_10)
	.align		4
.L_10:
        /*0040*/ 	.word	index@(_Z24simulatedAnnealingKernelPiPdiPKiPKdiiiS2_S4_dd)
        /*0044*/ 	.word	0x00000000


	//----- nvinfo : EIATTR_MIN_STACK_SIZE
	.align		4
.L_11:
        /*0048*/ 	.byte	0x04, 0x12
        /*004a*/ 	.short	(.L_13 - .L_12)
	.align		4
.L_12:
        /*004c*/ 	.word	index@(_Z9addKernelPdPKdS1_)
        /*0050*/ 	.word	0x00000000
.L_13:


//--------------------- .nv.compat                --------------------------
	.section	.nv.compat,"",@"SHT_CUDA_COMPAT_INFO"
	.align	4
        /*0000*/ 	.byte	0x02, 0x09, 0x00, 0x00, 0x02, 0x02, 0x01, 0x00, 0x02, 0x05, 0x05, 0x00, 0x03, 0x07, 0x01, 0x01
        /*0010*/ 	.byte	0x02, 0x03, 0x00, 0x00, 0x02, 0x06, 0x01, 0x00, 0x04, 0x0b, 0x08, 0x00, 0x01, 0x00, 0x00, 0x00
        /*0020*/ 	.byte	0x00, 0x00, 0x00, 0x00


//--------------------- .nv.info._Z24simulatedAnnealingKernelPiPdiPKiPKdiiiS2_S4_dd --------------------------
	.section	.nv.info._Z24simulatedAnnealingKernelPiPdiPKiPKdiiiS2_S4_dd,"",@"SHT_CUDA_INFO"
	.sectionflags	@""
	.align	4


	//----- nvinfo : EIATTR_CUDA_API_VERSION
	.align		4
        /*0000*/ 	.byte	0x04, 0x37
        /*0002*/ 	.short	(.L_15 - .L_14)
.L_14:
        /*0004*/ 	.word	0x00000082


	//----- nvinfo : EIATTR_KPARAM_INFO
	.align		4
.L_15:
        /*0008*/ 	.byte	0x04, 0x17
        /*000a*/ 	.short	(.L_17 - .L_16)
.L_16:
        /*000c*/ 	.word	0x00000000
        /*0010*/ 	.short	0x000b
        /*0012*/ 	.short	0x0050
        /*0014*/ 	.byte	0x00, 0xf0, 0x21, 0x00


	//----- nvinfo : EIATTR_KPARAM_INFO
	.align		4
.L_17:
        /*0018*/ 	.byte	0x04, 0x17
        /*001a*/ 	.short	(.L_19 - .L_18)
.L_18:
        /*001c*/ 	.word	0x00000000
        /*0020*/ 	.short	0x000a
        /*0022*/ 	.short	0x0048
        /*0024*/ 	.byte	0x00, 0xf0, 0x21, 0x00


	//----- nvinfo : EIATTR_KPARAM_INFO
	.align		4
.L_19:
        /*0028*/ 	.byte	0x04, 0x17
        /*002a*/ 	.short	(.L_21 - .L_20)
.L_20:
        /*002c*/ 	.word	0x00000000
        /*0030*/ 	.short	0x0009
        /*0032*/ 	.short	0x0040
        /*0034*/ 	.byte	0x00, 0xf5, 0x21, 0x00


	//----- nvinfo : EIATTR_KPARAM_INFO
	.align		4
.L_21:
        /*0038*/ 	.byte	0x04, 0x17
        /*003a*/ 	.short	(.L_23 - .L_22)
.L_22:
        /*003c*/ 	.word	0x00000000
        /*0040*/ 	.short	0x0008
        /*0042*/ 	.short	0x0038
        /*0044*/ 	.byte	0x00, 0xf5, 0x21, 0x00


	//----- nvinfo : EIATTR_KPARAM_INFO
	.align		4
.L_23:
        /*0048*/ 	.byte	0x04, 0x17
        /*004a*/ 	.short	(.L_25 - .L_24)
.L_24:
        /*004c*/ 	.word	0x00000000
        /*0050*/ 	.short	0x0007
        /*0052*/ 	.short	0x0030
        /*0054*/ 	.byte	0x00, 0xf0, 0x11, 0x00


	//----- nvinfo : EIATTR_KPARAM_INFO
	.align		4
.L_25:
        /*0058*/ 	.byte	0x04, 0x17
        /*005a*/ 	.short	(.L_27 - .L_26)
.L_26:
        /*005c*/ 	.word	0x00000000
        /*0060*/ 	.short	0x0006
        /*0062*/ 	.short	0x002c
        /*0064*/ 	.byte	0x00, 0xf0, 0x11, 0x00


	//----- nvinfo : EIATTR_KPARAM_INFO
	.align		4
.L_27:
        /*0068*/ 	.byte	0x04, 0x17
        /*006a*/ 	.short	(.L_29 - .L_28)
.L_28:
        /*006c*/ 	.word	0x00000000
        /*0070*/ 	.short	0x0005
        /*0072*/ 	.short	0x0028
        /*0074*/ 	.byte	0x00, 0xf0, 0x11, 0x00


	//----- nvinfo : EIATTR_KPARAM_INFO
	.align		4
.L_29:
        /*0078*/ 	.byte	0x04, 0x17
        /*007a*/ 	.short	(.L_31 - .L_30)
.L_30:
        /*007c*/ 	.word	0x00000000
        /*0080*/ 	.short	0x0004
        /*0082*/ 	.short	0x0020
        /*0084*/ 	.byte	0x00, 0xf5, 0x21, 0x00


	//----- nvinfo : EIATTR_KPARAM_INFO
	.align		4
.L_31:
        /*0088*/ 	.byte	0x04, 0x17
        /*008a*/ 	.short	(.L_33 - .L_32)
.L_32:
        /*008c*/ 	.word	0x00000000
        /*0090*/ 	.short	0x0003
        /*0092*/ 	.short	0x0018
        /*0094*/ 	.byte	0x00, 0xf5, 0x21, 0x00


	//----- nvinfo : EIATTR_KPARAM_INFO
	.align		4
.L_33:
        /*0098*/ 	.byte	0x04, 0x17
        /*009a*/ 	.short	(.L_35 - .L_34)
.L_34:
        /*009c*/ 	.word	0x00000000
        /*00a0*/ 	.short	0x0002
        /*00a2*/ 	.short	0x0010
        /*00a4*/ 	.byte	0x00, 0xf0, 0x11, 0x00


	//----- nvinfo : EIATTR_KPARAM_INFO
	.align		4
.L_35:
        /*00a8*/ 	.byte	0x04, 0x17
        /*00aa*/ 	.short	(.L_37 - .L_36)
.L_36:
        /*00ac*/ 	.word	0x00000000
        /*00b0*/ 	.short	0x0001
        /*00b2*/ 	.short	0x0008
        /*00b4*/ 	.byte	0x00, 0xf5, 0x21, 0x00


	//----- nvinfo : EIATTR_KPARAM_INFO
	.align		4
.L_37:
        /*00b8*/ 	.byte	0x04, 0x17
        /*00ba*/ 	.short	(.L_39 - .L_38)
.L_38:
        /*00bc*/ 	.word	0x00000000
        /*00c0*/ 	.short	0x0000
        /*00c2*/ 	.short	0x0000
        /*00c4*/ 	.byte	0x00, 0xf5, 0x21, 0x00


	//----- nvinfo : EIATTR_SPARSE_MMA_MASK
	.align		4
.L_39:
        /*00c8*/ 	.byte	0x03, 0x50
        /*00ca*/ 	.short	0x0000


	//----- nvinfo : EIATTR_MAXREG_COUNT
	.align		4
        /*00cc*/ 	.byte	0x03, 0x1b
        /*00ce*/ 	.short	0x00ff


	//----- nvinfo : EIATTR_NUM_BARRIERS
	.align		4
        /*00d0*/ 	.byte	0x02, 0x4c
        /*00d2*/ 	.byte	0x01
	.zero		1


	//----- nvinfo : EIATTR_MERCURY_ISA_VERSION
	.align		4
        /*00d4*/ 	.byte	0x03, 0x5f
        /*00d6*/ 	.short	0x0101


	//----- nvinfo : EIATTR_VRC_CTA_INIT_COUNT
	.align		4
        /*00d8*/ 	.byte	0x02, 0x4a
	.zero		1
	.zero		1


	//----- nvinfo : EIATTR_EXIT_INSTR_OFFSETS
	.align		4
        /*00dc*/ 	.byte	0x04, 0x1c
        /*00de*/ 	.short	(.L_41 - .L_40)


	//   ....[0]....
.L_40:
        /*00e0*/ 	.word	0x00001bc0


	//   ....[1]....
        /*00e4*/ 	.word	0x0000a5b0


	//----- nvinfo : EIATTR_CRS_STACK_SIZE
	.align		4
.L_41:
        /*00e8*/ 	.byte	0x04, 0x1e
        /*00ea*/ 	.short	(.L_43 - .L_42)
.L_42:
        /*00ec*/ 	.word	0x00000000


	//----- nvinfo : EIATTR_CBANK_PARAM_SIZE
	.align		4
.L_43:
        /*00f0*/ 	.byte	0x03, 0x19
        /*00f2*/ 	.short	0x0058


	//----- nvinfo : EIATTR_PARAM_CBANK
	.align		4
        /*00f4*/ 	.byte	0x04, 0x0a
        /*00f6*/ 	.short	(.L_45 - .L_44)
	.align		4
.L_44:
        /*00f8*/ 	.word	index@(.nv.constant0._Z24simulatedAnnealingKernelPiPdiPKiPKdiiiS2_S4_dd)
        /*00fc*/ 	.short	0x0380
        /*00fe*/ 	.short	0x0058


	//----- nvinfo : EIATTR_SW_WAR
	.align		4
.L_45:
        /*0100*/ 	.byte	0x04, 0x36
        /*0102*/ 	.short	(.L_47 - .L_46)
.L_46:
        /*0104*/ 	.word	0x00000008
.L_47:


//--------------------- .nv.info._Z9addKernelPdPKdS1_ --------------------------
	.section	.nv.info._Z9addKernelPdPKdS1_,"",@"SHT_CUDA_INFO"
	.sectionflags	@""
	.align	4


	//----- nvinfo : EIATTR_CUDA_API_VERSION
	.align		4
        /*0000*/ 	.byte	0x04, 0x37
        /*0002*/ 	.short	(.L_49 - .L_48)
.L_48:
        /*0004*/ 	.word	0x00000082


	//----- nvinfo : EIATTR_KPARAM_INFO
	.align		4
.L_49:
        /*0008*/ 	.byte	0x04, 0x17
        /*000a*/ 	.short	(.L_51 - .L_50)
.L_50:
        /*000c*/ 	.word	0x00000000
        /*0010*/ 	.short	0x0002
        /*0012*/ 	.short	0x0010
        /*0014*/ 	.byte	0x00, 0xf5, 0x21, 0x00


	//----- nvinfo : EIATTR_KPARAM_INFO
	.align		4
.L_51:
        /*0018*/ 	.byte	0x04, 0x17
        /*001a*/ 	.short	(.L_53 - .L_52)
.L_52:
        /*001c*/ 	.word	0x00000000
        /*0020*/ 	.short	0x0001
        /*0022*/ 	.short	0x0008
        /*0024*/ 	.byte	0x00, 0xf5, 0x21, 0x00


	//----- nvinfo : EIATTR_KPARAM_INFO
	.align		4
.L_53:
        /*0028*/ 	.byte	0x04, 0x17
        /*002a*/ 	.short	(.L_55 - .L_54)
.L_54:
        /*002c*/ 	.word	0x00000000
        /*0030*/ 	.short	0x0000
        /*0032*/ 	.short	0x0000
        /*0034*/ 	.byte	0x00, 0xf5, 0x21, 0x00


	//----- nvinfo : EIATTR_SPARSE_MMA_MASK
	.align		4
.L_55:
        /*0038*/ 	.byte	0x03, 0x50
        /*003a*/ 	.short	0x0000


	//----- nvinfo : EIATTR_MAXREG_COUNT
	.align		4
        /*003c*/ 	.byte	0x03, 0x1b
        /*003e*/ 	.short	0x00ff


	//----- nvinfo : EIATTR_MERCURY_ISA_VERSION
	.align		4
        /*0040*/ 	.byte	0x03, 0x5f
        /*0042*/ 	.short	0x0101


	//----- nvinfo : EIATTR_VRC_CTA_INIT_COUNT
	.align		4
        /*0044*/ 	.byte	0x02, 0x4a
	.zero		1
	.zero		1


	//----- nvinfo : EIATTR_EXIT_INSTR_OFFSETS
	.align		4
        /*0048*/ 	.byte	0x04, 0x1c
        /*004a*/ 	.short	(.L_57 - .L_56)


	//   ....[0]....
.L_56:
        /*004c*/ 	.word	0x00000480


	//----- nvinfo : EIATTR_CRS_STACK_SIZE
	.align		4
.L_57:
        /*0050*/ 	.byte	0x04, 0x1e
        /*0052*/ 	.short	(.L_59 - .L_58)
.L_58:
        /*0054*/ 	.word	0x00000000


	//----- nvinfo : EIATTR_CBANK_PARAM_SIZE
	.align		4
.L_59:
        /*0058*/ 	.byte	0x03, 0x19
        /*005a*/ 	.short	0x0018


	//----- nvinfo : EIATTR_PARAM_CBANK
	.align		4
        /*005c*/ 	.byte	0x04, 0x0a
        /*005e*/ 	.short	(.L_61 - .L_60)
	.align		4
.L_60:
        /*0060*/ 	.word	index@(.nv.constant0._Z9addKernelPdPKdS1_)
        /*0064*/ 	.short	0x0380
        /*0066*/ 	.short	0x0018


	//----- nvinfo : EIATTR_SW_WAR
	.align		4
.L_61:
        /*0068*/ 	.byte	0x04, 0x36
        /*006a*/ 	.short	(.L_63 - .L_62)
.L_62:
        /*006c*/ 	.word	0x00000008
.L_63:


//--------------------- .nv.callgraph             --------------------------
	.section	.nv.callgraph,"",@"SHT_CUDA_CALLGRAPH"
	.align	4
	.sectionentsize	8
	.align		4
        /*0000*/ 	.word	0x00000000
	.align		4
        /*0004*/ 	.word	0xffffffff
	.align		4
        /*0008*/ 	.word	0x00000000
	.align		4
        /*000c*/ 	.word	0xfffffffe
	.align		4
        /*0010*/ 	.word	0x00000000
	.align		4
        /*0014*/ 	.word	0xfffffffd
	.align		4
        /*0018*/ 	.word	0x00000000
	.align		4
        /*001c*/ 	.word	0xfffffffc


//--------------------- .text._Z24simulatedAnnealingKernelPiPdiPKiPKdiiiS2_S4_dd --------------------------
	.section	.text._Z24simulatedAnnealingKernelPiPdiPKiPKdiiiS2_S4_dd,"ax",@progbits
	.align	128
        .global         _Z24simulatedAnnealingKernelPiPdiPKiPKdiiiS2_S4_dd
        .type           _Z24simulatedAnnealingKernelPiPdiPKiPKdiiiS2_S4_dd,@function
        .size           _Z24simulatedAnnealingKernelPiPdiPKiPKdiiiS2_S4_dd,(.L_x_203 - _Z24simulatedAnnealingKernelPiPdiPKiPKdiiiS2_S4_dd)
        .other          _Z24simulatedAnnealingKernelPiPdiPKiPKdiiiS2_S4_dd,@"STO_CUDA_ENTRY STV_DEFAULT"
_Z24simulatedAnnealingKernelPiPdiPKiPKdiiiS2_S4_dd:
.text._Z24simulatedAnnealingKernelPiPdiPKiPKdiiiS2_S4_dd:
[----:B------:R-:W-:Y:S01]  /*0000*/  LDC R1, c[0x0][0x37c] ;  /* 0x0000df00ff017b82 */ /* 0x000fe20000000800 */
[----:B------:R-:W0:Y:S07]  /*0010*/  S2R R2, SR_TID.X ;  /* 0x0000000000027919 */ /* 0x000e2e0000002100 */
[----:B------:R-:W0:Y:S01]  /*0020*/  LDC R5, c[0x0][0x390] ;  /* 0x0000e400ff057b82 */ /* 0x000e220000000800 */
[----:B------:R-:W1:Y:S07]  /*0030*/  LDCU.64 UR12, c[0x0][0x358] ;  /* 0x00006b00ff0c77ac */ /* 0x000e6e0008000a00 */
[----:B------:R-:W2:Y:S01]  /*0040*/  LDC.64 R18, c[0x0][0x380] ;  /* 0x0000e000ff127b82 */ /* 0x000ea20000000a00 */
[----:B0-----:R-:W-:-:S04]  /*0050*/  IMAD R3, R2, R5, RZ ;  /* 0x0000000502037224 */ /* 0x001fc800078e02ff */
[----:B--2---:R-:W-:-:S05]  /*0060*/  IMAD.WIDE R18, R3, 0x4, R18 ;  /* 0x0000000403127825 */ /* 0x004fca00078e0212 */
[----:B-1----:R-:W2:Y:S01]  /*0070*/  LDG.E R0, desc[UR12][R18.64+0x4] ;  /* 0x0000040c12007981 */ /* 0x002ea2000c1e1900 */
[----:B------:R-:W0:Y:S01]  /*0080*/  S2UR UR5, SR_CgaCtaId ;  /* 0x00000000000579c3 */ /* 0x000e220000008800 */
[----:B------:R-:W-:Y:S01]  /*0090*/  VIADD R3, R5, 0x23 ;  /* 0x0000002305037836 */ /* 0x000fe20000000000 */
[----:B------:R-:W-:Y:S01]  /*00a0*/  UMOV UR4, 0x400 ;  /* 0x0000040000047882 */ /* 0x000fe20000000000 */
[----:B------:R-:W1:Y:S01]  /*00b0*/  LDCU.64 UR6, c[0x0][0x3c8] ;  /* 0x00007900ff0677ac */ /* 0x000e620008000a00 */
[----:B------:R-:W-:Y:S01]  /*00c0*/  BSSY.RECONVERGENT B0, `(.L_x_0) ;  /* 0x000001f000007945 */ /* 0x000fe20003800200 */
[----:B------:R-:W-:Y:S02]  /*00d0*/  IMAD R3, R3, R2, RZ ;  /* 0x0000000203037224 */ /* 0x000fe400078e02ff */
[----:B------:R-:W-:Y:S02]  /*00e0*/  HFMA2 R6, -RZ, RZ, 0, 5.9604644775390625e-08 ;  /* 0x00000001ff067431 */ /* 0x000fe400000001ff */
[----:B-1----:R-:W-:-:S02]  /*00f0*/  IMAD.U32 R20, RZ, RZ, UR6 ;  /* 0x00000006ff147e24 */ /* 0x002fc4000f8e00ff */
[----:B------:R-:W-:Y:S01]  /*0100*/  IMAD.U32 R21, RZ, RZ, UR7 ;  /* 0x00000007ff157e24 */ /* 0x000fe2000f8e00ff */
[----:B0-----:R-:W-:-:S06]  /*0110*/  ULEA UR4, UR5, UR4, 0x18 ;  /* 0x0000000405047291 */ /* 0x001fcc000f8ec0ff */
[----:B------:R-:W-:-:S05]  /*0120*/  LEA R4, R3, UR4, 0x3 ;  /* 0x0000000403047c11 */ /* 0x000fca000f8e18ff */
[C---:B------:R-:W-:Y:S01]  /*0130*/  IMAD R3, R5.reuse, 0x4, R4 ;  /* 0x0000000405037824 */ /* 0x040fe200078e0204 */
[----:B------:R-:W0:Y:S03]  /*0140*/  LDCU UR4, c[0x0][0x3a8] ;  /* 0x00007500ff0477ac */ /* 0x000e260008000800 */
[----:B------:R-:W-:-:S05]  /*0150*/  IMAD R5, R5, 0x4, R3 ;  /* 0x0000000405057824 */ /* 0x000fca00078e0203 */
[----:B------:R1:W-:Y:S01]  /*0160*/  STS.64 [R5+0x8], RZ ;  /* 0x000008ff05007388 */ /* 0x0003e20000000a00 */
[----:B--2---:R-:W-:-:S13]  /*0170*/  ISETP.NE.AND P0, PT, R0, RZ, PT ;  /* 0x000000ff0000720c */ /* 0x004fda0003f05270 */
[----:B01----:R-:W-:Y:S05]  /*0180*/  @!P0 BRA `(.L_x_1) ;  /* 0x0000000000488947 */ /* 0x003fea0003800000 */
[----:B------:R-:W0:Y:S01]  /*0190*/  LDC.64 R14, c[0x0][0x3a0] ;  /* 0x0000e800ff0e7b82 */ /* 0x000e220000000a00 */
[----:B------:R-:W-:Y:S01]  /*01a0*/  BSSY.RECONVERGENT B1, `(.L_x_2) ;  /* 0x000000f000017945 */ /* 0x000fe20003800200 */
[----:B------:R-:W-:Y:S01]  /*01b0*/  IMAD.MOV.U32 R6, RZ, RZ, 0x1 ;  /* 0x00000001ff067424 */ /* 0x000fe200078e00ff */
[----:B------:R-:W-:-:S07]  /*01c0*/  CS2R R8, SRZ ;  /* 0x0000000000087805 */ /* 0x000fce000001ff00 */
.L_x_3:
[----:B------:R-:W-:-:S05]  /*01d0*/  IMAD.WIDE.U32 R10, R6, 0x4, R18 ;  /* 0x00000004060a7825 */ /* 0x000fca00078e0012 */
[----:B------:R-:W2:Y:S02]  /*01e0*/  LDG.E R7, desc[UR12][R10.64+-0x4] ;  /* 0xfffffc0c0a077981 */ /* 0x000ea4000c1e1900 */
[----:B--2---:R-:W-:-:S05]  /*01f0*/  IADD3 R7, PT, PT, R7, -0x1, RZ ;  /* 0xffffffff07077810 */ /* 0x004fca0007ffe0ff */
[----:B------:R-:W-:Y:S02]  /*0200*/  IMAD R7, R7, UR4, R0 ;  /* 0x0000000407077c24 */ /* 0x000fe4000f8e0200 */
[----:B------:R-:W2:Y:S02]  /*0210*/  LDG.E R0, desc[UR12][R10.64+0x4] ;  /* 0x0000040c0a007981 */ /* 0x000ea4000c1e1900 */
[----:B------:R-:W-:-:S04]  /*0220*/  VIADD R7, R7, 0xffffffff ;  /* 0xffffffff07077836 */ /* 0x000fc80000000000 */
[----:B0-----:R-:W-:-:S06]  /*0230*/  IMAD.WIDE R12, R7, 0x8, R14 ;  /* 0x00000008070c7825 */ /* 0x001fcc00078e020e */
[----:B------:R-:W3:Y:S01]  /*0240*/  LDG.E.64 R12, desc[UR12][R12.64] ;  /* 0x0000000c0c0c7981 */ /* 0x000ee2000c1e1b00 */
[----:B------:R-:W-:Y:S01]  /*0250*/  VIADD R6, R6, 0x1 ;  /* 0x0000000106067836 */ /* 0x000fe20000000000 */
[----:B--2---:R-:W-:Y:S01]  /*0260*/  ISETP.NE.AND P0, PT, R0, RZ, PT ;  /* 0x000000ff0000720c */ /* 0x004fe20003f05270 */
[----:B---3--:R-:W-:-:S12]  /*0270*/  DADD R8, R12, R8 ;  /* 0x000000000c087229 */ /* 0x008fd80000000008 */
[----:B------:R-:W-:Y:S05]  /*0280*/  @P0 BRA `(.L_x_3) ;  /* 0xfffffffc00d00947 */ /* 0x000fea000383ffff */
[----:B------:R-:W-:Y:S05]  /*0290*/  BSYNC.RECONVERGENT B1 ;  /* 0x0000000000017941 */ /* 0x000fea0003800200 */
.L_x_2:
[----:B------:R0:W-:Y:S02]  /*02a0*/  STS.64 [R5+0x8], R8 ;  /* 0x0000080805007388 */ /* 0x0001e40000000a00 */
.L_x_1:
[----:B------:R-:W-:Y:S05]  /*02b0*/  BSYNC.RECONVERGENT B0 ;  /* 0x0000000000007941 */ /* 0x000fea0003800200 */
.L_x_0:
[C---:B------:R-:W-:Y:S01]  /*02c0*/  ISETP.GE.U32.AND P0, PT, R6.reuse, 0x4, PT ;  /* 0x000000040600780c */ /* 0x040fe20003f06070 */
[----:B------:R-:W-:Y:S01]  /*02d0*/  BSSY.RECONVERGENT B0, `(.L_x_4) ;  /* 0x0000088000007945 */ /* 0x000fe20003800200 */
[C---:B0-----:R-:W-:Y:S01]  /*02e0*/  VIADD R8, R6.reuse, 0xffffffff ;  /* 0xffffffff06087836 */ /* 0x041fe20000000000 */
[----:B------:R-:W-:Y:S02]  /*02f0*/  LOP3.LUT R7, R6, 0x3, RZ, 0xc0, !PT ;  /* 0x0000000306077812 */ /* 0x000fe400078ec0ff */
[----:B------:R-:W-:-:S08]  /*0300*/  MOV R9, RZ ;  /* 0x000000ff00097202 */ /* 0x000fd00000000f00 */
[----:B------:R-:W-:Y:S05]  /*0310*/  @!P0 BRA `(.L_x_5) ;  /* 0x00000008000c8947 */ /* 0x000fea0003800000 */
[----:B------:R-:W-:Y:S01]  /*0320*/  LOP3.LUT R9, R6, 0xfffffffc, RZ, 0xc0, !PT ;  /* 0xfffffffc06097812 */ /* 0x000fe200078ec0ff */
[----:B------:R-:W-:Y:S01]  /*0330*/  BSSY.RELIABLE B1, `(.L_x_6) ;  /* 0x000006f000017945 */ /* 0x000fe20003800100 */
[----:B------:R-:W-:Y:S02]  /*0340*/  IMAD.MOV.U32 R0, RZ, RZ, RZ ;  /* 0x000000ffff007224 */ /* 0x000fe400078e00ff */
[----:B------:R-:W-:-:S13]  /*0350*/  ISETP.GT.AND P0, PT, R9, RZ, PT ;  /* 0x000000ff0900720c */ /* 0x000fda0003f04270 */
[----:B------:R-:W-:Y:S05]  /*0360*/  @!P0 BRA `(.L_x_7) ;  /* 0x0000000400ac8947 */ /* 0x000fea0003800000 */
[----:B------:R-:W-:Y:S01]  /*0370*/  IMAD.IADD R10, R9, 0x1, -R0 ;  /* 0x00000001090a7824 */ /* 0x000fe200078e0a00 */
[----:B------:R-:W-:Y:S01]  /*0380*/  BSSY.RECONVERGENT B2, `(.L_x_8) ;  /* 0x0000042000027945 */ /* 0x000fe20003800200 */
[----:B------:R-:W-:-:S03]  /*0390*/  PLOP3.LUT P0, PT, PT, PT, PT, 0x80, 0x8 ;  /* 0x000000000008781c */ /* 0x000fc60003f0f070 */
[----:B------:R-:W-:-:S13]  /*03a0*/  ISETP.GT.AND P1, PT, R10, 0xc, PT ;  /* 0x0000000c0a00780c */ /* 0x000fda0003f24270 */
[----:B------:R-:W-:Y:S05]  /*03b0*/  @!P1 BRA `(.L_x_9) ;  /* 0x0000000000f89947 */ /* 0x000fea0003800000 */
[----:B------:R-:W-:Y:S01]  /*03c0*/  PLOP3.LUT P0, PT, PT, PT, PT, 0x8, 0x80 ;  /* 0x000000000080781c */ /* 0x000fe20003f0e170 */
[----:B------:R-:W-:-:S12]  /*03d0*/  VIADD R23, R9, 0xfffffff4 ;  /* 0xfffffff409177836 */ /* 0x000fd80000000000 */
.L_x_10:
[C---:B0-----:R-:W-:Y:S01]  /*03e0*/  IMAD.WIDE.U32 R14, R0.reuse, 0x4, R18 ;  /* 0x00000004000e7825 */ /* 0x041fe200078e0012 */
[----:B------:R-:W-:-:S04]  /*03f0*/  IADD3 R17, PT, PT, R0, 0x4, RZ ;  /* 0x0000000400117810 */ /* 0x000fc80007ffe0ff */
[----:B------:R-:W2:Y:S01]  /*0400*/  LDG.E R22, desc[UR12][R14.64] ;  /* 0x0000000c0e167981 */ /* 0x000ea2000c1e1900 */
[----:B------:R-:W-:-:S03]  /*0410*/  IMAD.WIDE.U32 R16, R17, 0x4, R18 ;  /* 0x0000000411107825 */ /* 0x000fc600078e0012 */
[----:B------:R-:W3:Y:S01]  /*0420*/  LDG.E R24, desc[UR12][R14.64+0x4] ;  /* 0x0000040c0e187981 */ /* 0x000ee2000c1e1900 */
[----:B------:R-:W-:-:S03]  /*0430*/  VIADD R13, R0, 0x8 ;  /* 0x00000008000d7836 */ /* 0x000fc60000000000 */
[----:B------:R-:W4:Y:S04]  /*0440*/  LDG.E R26, desc[UR12][R14.64+0x8] ;  /* 0x0000080c0e1a7981 */ /* 0x000f28000c1e1900 */
[----:B------:R0:W5:Y:S01]  /*0450*/  LDG.E R28, desc[UR12][R14.64+0xc] ;  /* 0x00000c0c0e1c7981 */ /* 0x000162000c1e1900 */
[----:B------:R-:W-:-:S03]  /*0460*/  IMAD.WIDE.U32 R12, R13, 0x4, R18 ;  /* 0x000000040d0c7825 */ /* 0x000fc600078e0012 */
[----:B------:R-:W5:Y:S04]  /*0470*/  LDG.E R30, desc[UR12][R16.64] ;  /* 0x0000000c101e7981 */ /* 0x000f68000c1e1900 */
[----:B------:R-:W5:Y:S01]  /*0480*/  LDG.E R32, desc[UR12][R16.64+0x4] ;  /* 0x0000040c10207981 */ /* 0x000f62000c1e1900 */
[----:B------:R-:W-:-:S03]  /*0490*/  VIADD R11, R0, 0xc ;  /* 0x0000000c000b7836 */ /* 0x000fc60000000000 */
[----:B------:R-:W5:Y:S04]  /*04a0*/  LDG.E R34, desc[UR12][R16.64+0x8] ;  /* 0x0000080c10227981 */ /* 0x000f68000c1e1900 */
[----:B------:R1:W5:Y:S01]  /*04b0*/  LDG.E R36, desc[UR12][R16.64+0xc] ;  /* 0x00000c0c10247981 */ /* 0x000362000c1e1900 */
[----:B------:R-:W-:-:S03]  /*04c0*/  IMAD.WIDE.U32 R10, R11, 0x4, R18 ;  /* 0x000000040b0a7825 */ /* 0x000fc600078e0012 */
[----:B------:R-:W5:Y:S04]  /*04d0*/  LDG.E R38, desc[UR12][R12.64] ;  /* 0x0000000c0c267981 */ /* 0x000f68000c1e1900 */
[----:B------:R-:W5:Y:S04]  /*04e0*/  LDG.E R40, desc[UR12][R12.64+0x4] ;  /* 0x0000040c0c287981 */ /* 0x000f68000c1e1900 */
[----:B------:R-:W5:Y:S04]  /*04f0*/  LDG.E R14, desc[UR12][R12.64+0x8] ;  /* 0x0000080c0c0e7981 */ /* 0x000f68000c1e1900 */
[----:B------:R-:W5:Y:S04]  /*0500*/  LDG.E R42, desc[UR12][R12.64+0xc] ;  /* 0x00000c0c0c2a7981 */ /* 0x000f68000c1e1900 */
[----:B------:R-:W5:Y:S04]  /*0510*/  LDG.E R44, desc[UR12][R10.64] ;  /* 0x0000000c0a2c7981 */ /* 0x000f68000c1e1900 */
[----:B------:R-:W5:Y:S04]  /*0520*/  LDG.E R46, desc[UR12][R10.64+0x4] ;  /* 0x0000040c0a2e7981 */ /* 0x000f68000c1e1900 */
[----:B------:R-:W5:Y:S04]  /*0530*/  LDG.E R48, desc[UR12][R10.64+0x8] ;  /* 0x0000080c0a307981 */ /* 0x000f68000c1e1900 */
[----:B------:R-:W5:Y:S01]  /*0540*/  LDG.E R50, desc[UR12][R10.64+0xc] ;  /* 0x00000c0c0a327981 */ /* 0x000f62000c1e1900 */
[C---:B0-----:R-:W-:Y:S01]  /*0550*/  IMAD R15, R0.reuse, 0x4, R4 ;  /* 0x00000004000f7824 */ /* 0x041fe200078e0204 */
[C---:B-1----:R-:W-:Y:S01]  /*0560*/  LEA R17, R0.reuse, R3, 0x2 ;  /* 0x0000000300117211 */ /* 0x042fe200078e10ff */
[----:B------:R-:W-:-:S05]  /*0570*/  VIADD R0, R0, 0x10 ;  /* 0x0000001000007836 */ /* 0x000fca0000000000 */
[----:B------:R-:W-:Y:S01]  /*0580*/  ISETP.GE.AND P1, PT, R0, R23, PT ;  /* 0x000000170000720c */ /* 0x000fe20003f26270 */
[----:B--2---:R0:W-:Y:S04]  /*0590*/  STS [R15], R22 ;  /* 0x000000160f007388 */ /* 0x0041e80000000800 */
[----:B------:R0:W-:Y:S04]  /*05a0*/  STS [R17], R22 ;  /* 0x0000001611007388 */ /* 0x0001e80000000800 */
[----:B---3--:R0:W-:Y:S04]  /*05b0*/  STS [R15+0x4], R24 ;  /* 0x000004180f007388 */ /* 0x0081e80000000800 */
[----:B------:R0:W-:Y:S04]  /*05c0*/  STS [R17+0x4], R24 ;  /* 0x0000041811007388 */ /* 0x0001e80000000800 */
[----:B----4-:R0:W-:Y:S04]  /*05d0*/  STS [R15+0x8], R26 ;  /* 0x0000081a0f007388 */ /* 0x0101e80000000800 */
[----:B------:R0:W-:Y:S04]  /*05e0*/  STS [R17+0x8], R26 ;  /* 0x0000081a11007388 */ /* 0x0001e80000000800 */
[----:B-----5:R0:W-:Y:S04]  /*05f0*/  STS [R15+0xc], R28 ;  /* 0x00000c1c0f007388 */ /* 0x0201e80000000800 */
[----:B------:R0:W-:Y:S04]  /*0600*/  STS [R17+0xc], R28 ;  /* 0x00000c1c11007388 */ /* 0x0001e80000000800 */
        /* <DEDUP_REMOVED lines=23> */
[----:B------:R0:W-:Y:S01]  /*0780*/  STS [R17+0x3c], R50 ;  /* 0x00003c3211007388 */ /* 0x0001e20000000800 */
[----:B------:R-:W-:Y:S05]  /*0790*/  @!P1 BRA `(.L_x_10) ;  /* 0xfffffffc00109947 */ /* 0x000fea000383ffff */
.L_x_9:
[----:B------:R-:W-:Y:S05]  /*07a0*/  BSYNC.RECONVERGENT B2 ;  /* 0x0000000000027941 */ /* 0x000fea0003800200 */
.L_x_8:
[----:B------:R-:W-:Y:S01]  /*07b0*/  IMAD.IADD R10, R9, 0x1, -R0 ;  /* 0x00000001090a7824 */ /* 0x000fe200078e0a00 */
[----:B------:R-:W-:Y:S04]  /*07c0*/  BSSY.RECONVERGENT B2, `(.L_x_11) ;  /* 0x0000022000027945 */ /* 0x000fe80003800200 */
[----:B------:R-:W-:-:S13]  /*07d0*/  ISETP.GT.AND P1, PT, R10, 0x4, PT ;  /* 0x000000040a00780c */ /* 0x000fda0003f24270 */
[----:B------:R-:W-:Y:S05]  /*07e0*/  @!P1 BRA `(.L_x_12) ;  /* 0x00000000007c9947 */ /* 0x000fea0003800000 */
[----:B------:R-:W-:-:S04]  /*07f0*/  IMAD.WIDE.U32 R10, R0, 0x4, R18 ;  /* 0x00000004000a7825 */ /* 0x000fc800078e0012 */
[C---:B------:R-:W-:Y:S01]  /*0800*/  VIADD R13, R0.reuse, 0x4 ;  /* 0x00000004000d7836 */ /* 0x040fe20000000000 */
[----:B0-----:R-:W2:Y:S03]  /*0810*/  LDG.E R14, desc[UR12][R10.64] ;  /* 0x0000000c0a0e7981 */ /* 0x001ea6000c1e1900 */
[----:B------:R-:W-:Y:S01]  /*0820*/  IMAD.WIDE.U32 R12, R13, 0x4, R18 ;  /* 0x000000040d0c7825 */ /* 0x000fe200078e0012 */
[----:B------:R-:W3:Y:S04]  /*0830*/  LDG.E R16, desc[UR12][R10.64+0x4] ;  /* 0x0000040c0a107981 */ /* 0x000ee8000c1e1900 */
[----:B------:R-:W4:Y:S04]  /*0840*/  LDG.E R22, desc[UR12][R10.64+0x8] ;  /* 0x0000080c0a167981 */ /* 0x000f28000c1e1900 */
[----:B------:R-:W5:Y:S04]  /*0850*/  LDG.E R24, desc[UR12][R10.64+0xc] ;  /* 0x00000c0c0a187981 */ /* 0x000f68000c1e1900 */
[----:B------:R-:W5:Y:S04]  /*0860*/  LDG.E R26, desc[UR12][R12.64] ;  /* 0x0000000c0c1a7981 */ /* 0x000f68000c1e1900 */
[----:B------:R-:W5:Y:S04]  /*0870*/  LDG.E R28, desc[UR12][R12.64+0x4] ;  /* 0x0000040c0c1c7981 */ /* 0x000f68000c1e1900 */
[----:B------:R-:W5:Y:S04]  /*0880*/  LDG.E R30, desc[UR12][R12.64+0x8] ;  /* 0x0000080c0c1e7981 */ /* 0x000f68000c1e1900 */
[----:B------:R-:W5:Y:S01]  /*0890*/  LDG.E R32, desc[UR12][R12.64+0xc] ;  /* 0x00000c0c0c207981 */ /* 0x000f62000c1e1900 */
[C---:B------:R-:W-:Y:S01]  /*08a0*/  LEA R15, R0.reuse, R4, 0x2 ;  /* 0x00000004000f7211 */ /* 0x040fe200078e10ff */
[C---:B------:R-:W-:Y:S01]  /*08b0*/  IMAD R17, R0.reuse, 0x4, R3 ;  /* 0x0000000400117824 */ /* 0x040fe200078e0203 */
[----:B------:R-:W-:Y:S01]  /*08c0*/  PLOP3.LUT P0, PT, PT, PT, PT, 0x8, 0x80 ;  /* 0x000000000080781c */ /* 0x000fe20003f0e170 */
[----:B------:R-:W-:-:S02]  /*08d0*/  VIADD R0, R0, 0x8 ;  /* 0x0000000800007836 */ /* 0x000fc40000000000 */
        /* <DEDUP_REMOVED lines=15> */
[----:B------:R1:W-:Y:S02]  /*09d0*/  STS [R17+0x1c], R32 ;  /* 0x00001c2011007388 */ /* 0x0003e40000000800 */
.L_x_12:
[----:B------:R-:W-:Y:S05]  /*09e0*/  BSYNC.RECONVERGENT B2 ;  /* 0x0000000000027941 */ /* 0x000fea0003800200 */
.L_x_11:
[----:B------:R-:W-:-:S13]  /*09f0*/  ISETP.NE.OR P0, PT, R0, R9, P0 ;  /* 0x000000090000720c */ /* 0x000fda0000705670 */
[----:B------:R-:W-:Y:S05]  /*0a00*/  @!P0 BREAK.RELIABLE B1 ;  /* 0x0000000000018942 */ /* 0x000fea0003800100 */
[----:B------:R-:W-:Y:S05]  /*0a10*/  @!P0 BRA `(.L_x_5) ;  /* 0x00000000004c8947 */ /* 0x000fea0003800000 */
.L_x_7:
[----:B------:R-:W-:Y:S05]  /*0a20*/  BSYNC.RELIABLE B1 ;  /* 0x0000000000017941 */ /* 0x000fea0003800100 */
.L_x_6:
[----:B------:R-:W-:-:S05]  /*0a30*/  IMAD.WIDE.U32 R10, R0, 0x4, R18 ;  /* 0x00000004000a7825 */ /* 0x000fca00078e0012 */
[----:B--2---:R-:W2:Y:S04]  /*0a40*/  LDG.E R12, desc[UR12][R10.64] ;  /* 0x0000000c0a0c7981 */ /* 0x004ea8000c1e1900 */
[----:B------:R-:W3:Y:S04]  /*0a50*/  LDG.E R13, desc[UR12][R10.64+0x4] ;  /* 0x0000040c0a0d7981 */ /* 0x000ee8000c1e1900 */
[----:B01----:R-:W4:Y:S04]  /*0a60*/  LDG.E R14, desc[UR12][R10.64+0x8] ;  /* 0x0000080c0a0e7981 */ /* 0x003f28000c1e1900 */
[----:B------:R-:W5:Y:S01]  /*0a70*/  LDG.E R15, desc[UR12][R10.64+0xc] ;  /* 0x00000c0c0a0f7981 */ /* 0x000f62000c1e1900 */
[C---:B------:R-:W-:Y:S01]  /*0a80*/  IMAD R16, R0.reuse, 0x4, R4 ;  /* 0x0000000400107824 */ /* 0x040fe200078e0204 */
[C---:B------:R-:W-:Y:S01]  /*0a90*/  LEA R17, R0.reuse, R3, 0x2 ;  /* 0x0000000300117211 */ /* 0x040fe200078e10ff */
[----:B------:R-:W-:-:S05]  /*0aa0*/  VIADD R0, R0, 0x4 ;  /* 0x0000000400007836 */ /* 0x000fca0000000000 */
[----:B------:R-:W-:Y:S01]  /*0ab0*/  ISETP.NE.AND P0, PT, R0, R9, PT ;  /* 0x000000090000720c */ /* 0x000fe20003f05270 */
[----:B--2---:R2:W-:Y:S04]  /*0ac0*/  STS [R16], R12 ;  /* 0x0000000c10007388 */ /* 0x0045e80000000800 */
[----:B------:R2:W-:Y:S04]  /*0ad0*/  STS [R17], R12 ;  /* 0x0000000c11007388 */ /* 0x0005e80000000800 */
[----:B---3--:R2:W-:Y:S04]  /*0ae0*/  STS [R16+0x4], R13 ;  /* 0x0000040d10007388 */ /* 0x0085e80000000800 */
[----:B------:R2:W-:Y:S04]  /*0af0*/  STS [R17+0x4], R13 ;  /* 0x0000040d11007388 */ /* 0x0005e80000000800 */
[----:B----4-:R2:W-:Y:S04]  /*0b00*/  STS [R16+0x8], R14 ;  /* 0x0000080e10007388 */ /* 0x0105e80000000800 */
[----:B------:R2:W-:Y:S04]  /*0b10*/  STS [R17+0x8], R14 ;  /* 0x0000080e11007388 */ /* 0x0005e80000000800 */
[----:B-----5:R2:W-:Y:S04]  /*0b20*/  STS [R16+0xc], R15 ;  /* 0x00000c0f10007388 */ /* 0x0205e80000000800 */
[----:B------:R2:W-:Y:S01]  /*0b30*/  STS [R17+0xc], R15 ;  /* 0x00000c0f11007388 */ /* 0x0005e20000000800 */
[----:B------:R-:W-:Y:S05]  /*0b40*/  @P0 BRA `(.L_x_6) ;  /* 0xfffffffc00b80947 */ /* 0x000fea000383ffff */
.L_x_5:
[----:B------:R-:W-:Y:S05]  /*0b50*/  BSYNC.RECONVERGENT B0 ;  /* 0x0000000000007941 */ /* 0x000fea0003800200 */
.L_x_4:
[----:B------:R-:W-:Y:S05]  /*0b60*/  WARPSYNC.ALL ;  /* 0x0000000000007948 */ /* 0x000fea0003800000 */
[----:B------:R-:W-:Y:S01]  /*0b70*/  ISETP.NE.AND P0, PT, R7, RZ, PT ;  /* 0x000000ff0700720c */ /* 0x000fe20003f05270 */
[----:B------:R-:W-:-:S12]  /*0b80*/  BSSY.RECONVERGENT B0, `(.L_x_13) ;  /* 0x000000d000007945 */ /* 0x000fd80003800200 */
[----:B------:R-:W-:Y:S05]  /*0b90*/  @!P0 BRA `(.L_x_14) ;  /* 0x00000000002c8947 */ /* 0x000fea0003800000 */
[----:B------:R-:W-:-:S07]  /*0ba0*/  IMAD.MOV.U32 R0, RZ, RZ, RZ ;  /* 0x000000ffff007224 */ /* 0x000fce00078e00ff */
.L_x_15:
[----:B---3--:R-:W-:-:S06]  /*0bb0*/  IMAD.WIDE.U32 R10, R9, 0x4, R18 ;  /* 0x00000004090a7825 */ /* 0x008fcc00078e0012 */
[----:B------:R-:W3:Y:S01]  /*0bc0*/  LDG.E R10, desc[UR12][R10.64] ;  /* 0x0000000c0a0a7981 */ /* 0x000ee2000c1e1900 */
[C---:B--2---:R-:W-:Y:S01]  /*0bd0*/  IMAD R13, R9.reuse, 0x4, R4 ;  /* 0x00000004090d7824 */ /* 0x044fe200078e0204 */
[C---:B01----:R-:W-:Y:S01]  /*0be0*/  LEA R15, R9.reuse, R3, 0x2 ;  /* 0x00000003090f7211 */ /* 0x043fe200078e10ff */
[----:B------:R-:W-:Y:S02]  /*0bf0*/  VIADD R0, R0, 0x1 ;  /* 0x0000000100007836 */ /* 0x000fe40000000000 */
[----:B------:R-:W-:-:S03]  /*0c00*/  VIADD R9, R9, 0x1 ;  /* 0x0000000109097836 */ /* 0x000fc60000000000 */
[----:B------:R-:W-:Y:S01]  /*0c10*/  ISETP.NE.AND P0, PT, R0, R7, PT ;  /* 0x000000070000720c */ /* 0x000fe20003f05270 */
[----:B---3--:R3:W-:Y:S04]  /*0c20*/  STS [R13], R10 ;  /* 0x0000000a0d007388 */ /* 0x0087e80000000800 */
[----:B------:R3:W-:Y:S08]  /*0c30*/  STS [R15], R10 ;  /* 0x0000000a0f007388 */ /* 0x0007f00000000800 */
[----:B------:R-:W-:Y:S05]  /*0c40*/  @P0 BRA `(.L_x_15) ;  /* 0xfffffffc00d80947 */ /* 0x000fea000383ffff */
.L_x_14:
[----:B------:R-:W-:Y:S05]  /*0c50*/  BSYNC.RECONVERGENT B0 ;  /* 0x0000000000007941 */ /* 0x000fea0003800200 */
.L_x_13:
[----:B------:R4:W-:Y:S01]  /*0c60*/  STS [R5+0x20], RZ ;  /* 0x000020ff05007388 */ /* 0x0009e20000000800 */
[----:B------:R-:W-:Y:S01]  /*0c70*/  ISETP.GE.U32.AND P0, PT, R6, 0x2, PT ;  /* 0x000000020600780c */ /* 0x000fe20003f06070 */
[----:B------:R-:W-:Y:S02]  /*0c80*/  BSSY.RECONVERGENT B0, `(.L_x_16) ;  /* 0x000007a000007945 */ /* 0x000fe40003800200 */
[----:B------:R4:W-:Y:S04]  /*0c90*/  STS [R5+0x4c], RZ ;  /* 0x00004cff05007388 */ /* 0x0009e80000000800 */
[----:B------:R4:W-:Y:S06]  /*0ca0*/  STS [R5+0x74], RZ ;  /* 0x000074ff05007388 */ /* 0x0009ec0000000800 */
[----:B------:R-:W-:Y:S05]  /*0cb0*/  @!P0 BRA `(.L_x_17) ;  /* 0x0000000400d88947 */ /* 0x000fea0003800000 */
[----:B------:R-:W-:Y:S01]  /*0cc0*/  VIADD R0, R6, 0xfffffffe ;  /* 0xfffffffe06007836 */ /* 0x000fe20000000000 */
[----:B------:R-:W-:Y:S01]  /*0cd0*/  BSSY.RECONVERGENT B1, `(.L_x_18) ;  /* 0x000005a000017945 */ /* 0x000fe20003800200 */
[----:B------:R-:W-:Y:S01]  /*0ce0*/  LOP3.LUT R9, R8, 0x3, RZ, 0xc0, !PT ;  /* 0x0000000308097812 */ /* 0x000fe200078ec0ff */
[----:B--23--:R-:W-:Y:S02]  /*0cf0*/  IMAD.MOV.U32 R13, RZ, RZ, 0x1 ;  /* 0x00000001ff0d7424 */ /* 0x00cfe400078e00ff */
[----:B------:R-:W-:Y:S02]  /*0d00*/  ISETP.GE.U32.AND P0, PT, R0, 0x3, PT ;  /* 0x000000030000780c */ /* 0x000fe40003f06070 */
[----:B------:R-:W-:-:S11]  /*0d10*/  IADD3 R0, PT, PT, R2, 0x1, RZ ;  /* 0x0000000102007810 */ /* 0x000fd60007ffe0ff */
[----:B------:R-:W-:Y:S05]  /*0d20*/  @!P0 BRA `(.L_x_19) ;  /* 0x0000000400508947 */ /* 0x000fea0003800000 */
[----:B------:R-:W-:Y:S01]  /*0d30*/  BSSY.RECONVERGENT B2, `(.L_x_20) ;  /* 0x0000052000027945 */ /* 0x000fe20003800200 */
[----:B------:R-:W-:Y:S01]  /*0d40*/  LOP3.LUT R10, R8, 0xfffffffc, RZ, 0xc0, !PT ;  /* 0xfffffffc080a7812 */ /* 0x000fe200078ec0ff */
[----:B------:R-:W-:-:S07]  /*0d50*/  IMAD.MOV.U32 R11, RZ, RZ, 0x1 ;  /* 0x00000001ff0b7424 */ /* 0x000fce00078e00ff */
.L_x_21:
[----:B------:R-:W-:-:S05]  /*0d60*/  IMAD R12, R11, 0x4, R4 ;  /* 0x000000040b0c7824 */ /* 0x000fca00078e0204 */
[----:B------:R-:W2:Y:S02]  /*0d70*/  LDS R13, [R12] ;  /* 0x000000000c0d7984 */ /* 0x000ea40000000800 */
[----:B--2---:R-:W-:-:S13]  /*0d80*/  ISETP.NE.AND P0, PT, R13, R0, PT ;  /* 0x000000000d00720c */ /* 0x004fda0003f05270 */
[----:B01----:R-:W0:Y:S01]  /*0d90*/  @P0 LDC.64 R14, c[0x0][0x398] ;  /* 0x0000e600ff0e0b82 */ /* 0x003e220000000a00 */
[----:B------:R-:W1:Y:S01]  /*0da0*/  @!P0 LDS R16, [R5+0x20] ;  /* 0x0000200005108984 */ /* 0x000e620000000800 */
[----:B0-----:R-:W-:-:S06]  /*0db0*/  @P0 IMAD.WIDE R14, R13, 0x4, R14 ;  /* 0x000000040d0e0825 */ /* 0x001fcc00078e020e */
[----:B------:R-:W2:Y:S01]  /*0dc0*/  @P0 LDG.E R14, desc[UR12][R14.64+-0x4] ;  /* 0xfffffc0c0e0e0981 */ /* 0x000ea2000c1e1900 */
[C---:B-1----:R-:W-:Y:S01]  /*0dd0*/  @!P0 IADD3 R22, PT, PT, R16.reuse, 0x1, RZ ;  /* 0x0000000110168810 */ /* 0x042fe20007ffe0ff */
[----:B------:R-:W-:-:S04]  /*0de0*/  @!P0 IMAD R17, R16, 0x4, R5 ;  /* 0x0000000410118824 */ /* 0x000fc800078e0205 */
[----:B------:R-:W-:Y:S04]  /*0df0*/  @!P0 STS [R5+0x20], R22 ;  /* 0x0000201605008388 */ /* 0x000fe80000000800 */
[----:B------:R-:W-:Y:S04]  /*0e00*/  @!P0 STS [R17+0x50], RZ ;  /* 0x000050ff11008388 */ /* 0x000fe80000000800 */
[----:B------:R-:W0:Y:S02]  /*0e10*/  @!P0 LDS R16, [R5+0x20] ;  /* 0x0000200005108984 */ /* 0x000e240000000800 */
[----:B0-----:R-:W-:-:S05]  /*0e20*/  @!P0 IMAD R16, R16, 0x4, R5 ;  /* 0x0000000410108824 */ /* 0x001fca00078e0205 */
[----:B------:R-:W-:Y:S04]  /*0e30*/  @!P0 STS [R16+0x74], R11 ;  /* 0x0000740b10008388 */ /* 0x000fe80000000800 */
[----:B------:R-:W0:Y:S02]  /*0e40*/  @P0 LDS R24, [R5+0x20] ;  /* 0x0000200005180984 */ /* 0x000e240000000800 */
[----:B0-----:R-:W-:-:S05]  /*0e50*/  @P0 IMAD R24, R24, 0x4, R5 ;  /* 0x0000000418180824 */ /* 0x001fca00078e0205 */
[----:B------:R-:W2:Y:S02]  /*0e60*/  @P0 LDS R13, [R24+0x4c] ;  /* 0x00004c00180d0984 */ /* 0x000ea40000000800 */
[----:B--2---:R-:W-:-:S05]  /*0e70*/  @P0 IADD3 R13, PT, PT, R14, R13, RZ ;  /* 0x0000000d0e0d0210 */ /* 0x004fca0007ffe0ff */
[----:B------:R-:W-:Y:S04]  /*0e80*/  @P0 STS [R24+0x4c], R13 ;  /* 0x00004c0d18000388 */ /* 0x000fe80000000800 */
[----:B------:R-:W0:Y:S02]  /*0e90*/  LDS R23, [R12+0x4] ;  /* 0x000004000c177984 */ /* 0x000e240000000800 */
[----:B0-----:R-:W-:-:S13]  /*0ea0*/  ISETP.NE.AND P0, PT, R23, R0, PT ;  /* 0x000000001700720c */ /* 0x001fda0003f05270 */
[----:B------:R-:W0:Y:S01]  /*0eb0*/  @P0 LDC.64 R14, c[0x0][0x398] ;  /* 0x0000e600ff0e0b82 */ /* 0x000e220000000a00 */
[----:B------:R-:W1:Y:S01]  /*0ec0*/  @P0 LDS R16, [R5+0x20] ;  /* 0x0000200005100984 */ /* 0x000e620000000800 */
[----:B0-----:R-:W-:-:S06]  /*0ed0*/  @P0 IMAD.WIDE R14, R23, 0x4, R14 ;  /* 0x00000004170e0825 */ /* 0x001fcc00078e020e */
[----:B------:R-:W2:Y:S01]  /*0ee0*/  @P0 LDG.E R14, desc[UR12][R14.64+-0x4] ;  /* 0xfffffc0c0e0e0981 */ /* 0x000ea2000c1e1900 */
[----:B------:R-:W-:Y:S02]  /*0ef0*/  @!P0 VIADD R13, R11, 0x1 ;  /* 0x000000010b0d8836 */ /* 0x000fe40000000000 */
[----:B-1----:R-:W-:-:S05]  /*0f00*/  @P0 IMAD R16, R16, 0x4, R5 ;  /* 0x0000000410100824 */ /* 0x002fca00078e0205 */
[----:B------:R-:W2:Y:S02]  /*0f10*/  @P0 LDS R17, [R16+0x4c] ;  /* 0x00004c0010110984 */ /* 0x000ea40000000800 */
[----:B--2---:R-:W-:-:S05]  /*0f20*/  @P0 IMAD.IADD R17, R14, 0x1, R17 ;  /* 0x000000010e110824 */ /* 0x004fca00078e0211 */
[----:B------:R-:W-:Y:S04]  /*0f30*/  @P0 STS [R16+0x4c], R17 ;  /* 0x00004c1110000388 */ /* 0x000fe80000000800 */
[----:B------:R-:W0:Y:S02]  /*0f40*/  @!P0 LDS R22, [R5+0x20] ;  /* 0x0000200005168984 */ /* 0x000e240000000800 */
[C---:B0-----:R-:W-:Y:S01]  /*0f50*/  @!P0 VIADD R24, R22.reuse, 0x1 ;  /* 0x0000000116188836 */ /* 0x041fe20000000000 */
[----:B------:R-:W-:-:S04]  /*0f60*/  @!P0 LEA R23, R22, R5, 0x2 ;  /* 0x0000000516178211 */ /* 0x000fc800078e10ff */
[----:B------:R-:W-:Y:S04]  /*0f70*/  @!P0 STS [R5+0x20], R24 ;  /* 0x0000201805008388 */ /* 0x000fe80000000800 */
[----:B------:R-:W-:Y:S04]  /*0f80*/  @!P0 STS [R23+0x50], RZ ;  /* 0x000050ff17008388 */ /* 0x000fe80000000800 */
[----:B------:R-:W0:Y:S02]  /*0f90*/  @!P0 LDS R14, [R5+0x20] ;  /* 0x00002000050e8984 */ /* 0x000e240000000800 */
[----:B0-----:R-:W-:-:S05]  /*0fa0*/  @!P0 IMAD R22, R14, 0x4, R5 ;  /* 0x000000040e168824 */ /* 0x001fca00078e0205 */
[----:B------:R-:W-:Y:S04]  /*0fb0*/  @!P0 STS [R22+0x74], R13 ;  /* 0x0000740d16008388 */ /* 0x000fe80000000800 */
        /* <DEDUP_REMOVED lines=9> */
[----:B--2---:R-:W-:-:S05]  /*1050*/  @P0 IADD3 R17, PT, PT, R14, R17, RZ ;  /* 0x000000110e110210 */ /* 0x004fca0007ffe0ff */
[----:B------:R-:W-:Y:S04]  /*1060*/  @P0 STS [R16+0x4c], R17 ;  /* 0x00004c1110000388 */ /* 0x000fe80000000800 */
[----:B------:R-:W0:Y:S02]  /*1070*/  @!P0 LDS R22, [R5+0x20] ;  /* 0x0000200005168984 */ /* 0x000e240000000800 */
[C---:B0-----:R-:W-:Y:S02]  /*1080*/  @!P0 VIADD R24, R22.reuse, 0x1 ;  /* 0x0000000116188836 */ /* 0x041fe40000000000 */
[----:B------:R-:W-:-:S03]  /*1090*/  @!P0 IMAD R23, R22, 0x4, R5 ;  /* 0x0000000416178824 */ /* 0x000fc600078e0205 */
[----:B------:R-:W-:Y:S04]  /*10a0*/  @!P0 STS [R5+0x20], R24 ;  /* 0x0000201805008388 */ /* 0x000fe80000000800 */
[----:B------:R-:W-:Y:S04]  /*10b0*/  @!P0 STS [R23+0x50], RZ ;  /* 0x000050ff17008388 */ /* 0x000fe80000000800 */
[----:B------:R-:W0:Y:S02]  /*10c0*/  @!P0 LDS R14, [R5+0x20] ;  /* 0x00002000050e8984 */ /* 0x000e240000000800 */
[----:B0-----:R-:W-:-:S05]  /*10d0*/  @!P0 LEA R22, R14, R5, 0x2 ;  /* 0x000000050e168211 */ /* 0x001fca00078e10ff */
[----:B------:R-:W-:Y:S04]  /*10e0*/  @!P0 STS [R22+0x74], R13 ;  /* 0x0000740d16008388 */ /* 0x000fe80000000800 */
[----:B------:R-:W0:Y:S02]  /*10f0*/  LDS R25, [R12+0xc] ;  /* 0x00000c000c197984 */ /* 0x000e240000000800 */
[----:B0-----:R-:W-:-:S13]  /*1100*/  ISETP.NE.AND P0, PT, R25, R0, PT ;  /* 0x000000001900720c */ /* 0x001fda0003f05270 */
[----:B------:R-:W0:Y:S01]  /*1110*/  @P0 LDC.64 R14, c[0x0][0x398] ;  /* 0x0000e600ff0e0b82 */ /* 0x000e220000000a00 */
[----:B------:R-:W1:Y:S01]  /*1120*/  @P0 LDS R16, [R5+0x20] ;  /* 0x0000200005100984 */ /* 0x000e620000000800 */
[----:B0-----:R-:W-:-:S06]  /*1130*/  @P0 IMAD.WIDE R14, R25, 0x4, R14 ;  /* 0x00000004190e0825 */ /* 0x001fcc00078e020e */
[----:B------:R-:W2:Y:S01]  /*1140*/  @P0 LDG.E R14, desc[UR12][R14.64+-0x4] ;  /* 0xfffffc0c0e0e0981 */ /* 0x000ea2000c1e1900 */
[C---:B------:R-:W-:Y:S02]  /*1150*/  VIADD R13, R11.reuse, 0x3 ;  /* 0x000000030b0d7836 */ /* 0x040fe40000000000 */
[----:B------:R-:W-:Y:S02]  /*1160*/  VIADD R11, R11, 0x4 ;  /* 0x000000040b0b7836 */ /* 0x000fe40000000000 */
        /* <DEDUP_REMOVED lines=11> */
[----:B------:R2:W-:Y:S01]  /*1220*/  @!P0 STS [R14+0x74], R13 ;  /* 0x0000740d0e008388 */ /* 0x0005e20000000800 */
[----:B------:R-:W-:-:S13]  /*1230*/  ISETP.NE.AND P0, PT, R13, R10, PT ;  /* 0x0000000a0d00720c */ /* 0x000fda0003f05270 */
[----:B--2---:R-:W-:Y:S05]  /*1240*/  @P0 BRA `(.L_x_21) ;  /* 0xfffffff800c40947 */ /* 0x004fea000383ffff */
[----:B------:R-:W-:Y:S05]  /*1250*/  BSYNC.RECONVERGENT B2 ;  /* 0x0000000000027941 */ /* 0x000fea0003800200 */
.L_x_20:
[----:B------:R-:W-:-:S07]  /*1260*/  MOV R13, R11 ;  /* 0x0000000b000d7202 */ /* 0x000fce0000000f00 */
.L_x_19:
[----:B------:R-:W-:Y:S05]  /*1270*/  BSYNC.RECONVERGENT B1 ;  /* 0x0000000000017941 */ /* 0x000fea0003800200 */
.L_x_18:
[----:B------:R-:W-:-:S13]  /*1280*/  ISETP.NE.AND P0, PT, R9, RZ, PT ;  /* 0x000000ff0900720c */ /* 0x000fda0003f05270 */
[----:B------:R-:W-:Y:S05]  /*1290*/  @!P0 BRA `(.L_x_17) ;  /* 0x0000000000608947 */ /* 0x000fea0003800000 */
[----:B------:R-:W-:-:S07]  /*12a0*/  IMAD.MOV.U32 R12, RZ, RZ, RZ ;  /* 0x000000ffff0c7224 */ /* 0x000fce00078e00ff */
.L_x_22:
[----:B01----:R-:W-:-:S05]  /*12b0*/  IMAD R14, R13, 0x4, R4 ;  /* 0x000000040d0e7824 */ /* 0x003fca00078e0204 */
[----:B------:R-:W0:Y:S02]  /*12c0*/  LDS R15, [R14] ;  /* 0x000000000e0f7984 */ /* 0x000e240000000800 */
[----:B0-----:R-:W-:-:S13]  /*12d0*/  ISETP.NE.AND P0, PT, R15, R0, PT ;  /* 0x000000000f00720c */ /* 0x001fda0003f05270 */
[----:B------:R-:W0:Y:S01]  /*12e0*/  @P0 LDC.64 R10, c[0x0][0x398] ;  /* 0x0000e600ff0a0b82 */ /* 0x000e220000000a00 */
[----:B------:R-:W1:Y:S01]  /*12f0*/  @P0 LDS R16, [R5+0x20] ;  /* 0x0000200005100984 */ /* 0x000e620000000800 */
[----:B0-----:R-:W-:-:S06]  /*1300*/  @P0 IMAD.WIDE R10, R15, 0x4, R10 ;  /* 0x000000040f0a0825 */ /* 0x001fcc00078e020a */
[----:B------:R-:W2:Y:S01]  /*1310*/  @P0 LDG.E R10, desc[UR12][R10.64+-0x4] ;  /* 0xfffffc0c0a0a0981 */ /* 0x000ea2000c1e1900 */
[----:B------:R-:W-:Y:S01]  /*1320*/  IADD3 R12, PT, PT, R12, 0x1, RZ ;  /* 0x000000010c0c7810 */ /* 0x000fe20007ffe0ff */
        /* <DEDUP_REMOVED lines=10> */
[----:B0-----:R-:W-:-:S05]  /*13d0*/  @!P0 IMAD R10, R10, 0x4, R5 ;  /* 0x000000040a0a8824 */ /* 0x001fca00078e0205 */
[----:B------:R0:W-:Y:S01]  /*13e0*/  @!P0 STS [R10+0x74], R13 ;  /* 0x0000740d0a008388 */ /* 0x0001e20000000800 */
[----:B------:R-:W-:Y:S01]  /*13f0*/  ISETP.NE.AND P0, PT, R12, R9, PT ;  /* 0x000000090c00720c */ /* 0x000fe20003f05270 */
[----:B0-----:R-:W-:-:S12]  /*1400*/  VIADD R13, R13, 0x1 ;  /* 0x000000010d0d7836 */ /* 0x001fd80000000000 */
[----:B------:R-:W-:Y:S05]  /*1410*/  @P0 BRA `(.L_x_22) ;  /* 0xfffffffc00a40947 */ /* 0x000fea000383ffff */
.L_x_17:
[----:B------:R-:W-:Y:S05]  /*1420*/  BSYNC.RECONVERGENT B0 ;  /* 0x0000000000007941 */ /* 0x000fea0003800200 */
.L_x_16:
[----:B------:R-:W5:Y:S02]  /*1430*/  LDCU UR4, c[0x0][0x3b0] ;  /* 0x00007600ff0477ac */ /* 0x000f640008000800 */
[----:B-----5:R-:W-:-:S09]  /*1440*/  UISETP.GE.AND UP0, UPT, UR4, 0x1, UPT ;  /* 0x000000010400788c */ /* 0x020fd2000bf06270 */
[----:B------:R-:W-:Y:S05]  /*1450*/  BRA.U !UP0, `(.L_x_23) ;  /* 0x0000000508ac7547 */ /* 0x000fea000b800000 */
[----:B------:R-:W3:Y:S01]  /*1460*/  LDCU UR5, c[0x0][0x3ac] ;  /* 0x00007580ff0577ac */ /* 0x000ee20008000800 */
[----:B------:R-:W-:Y:S01]  /*1470*/  IMAD.MOV.U32 R0, RZ, RZ, RZ ;  /* 0x000000ffff007224 */ /* 0x000fe200078e00ff */
[----:B------:R-:W-:Y:S02]  /*1480*/  UISETP.GE.U32.AND UP0, UPT, UR4, 0x8, UPT ;  /* 0x000000080400788c */ /* 0x000fe4000bf06070 */
[----:B------:R-:W-:-:S04]  /*1490*/  ULOP3.LUT UR6, UR4, 0x7, URZ, 0xc0, !UPT ;  /* 0x0000000704067892 */ /* 0x000fc8000f8ec0ff */
[----:B------:R-:W-:Y:S01]  /*14a0*/  UISETP.NE.AND UP1, UPT, UR6, URZ, UPT ;  /* 0x000000ff0600728c */ /* 0x000fe2000bf25270 */
[----:B---3--:R-:W3:Y:S02]  /*14b0*/  I2F.F64 R10, UR5 ;  /* 0x00000005000a7d12 */ /* 0x008ee40008201c00 */
[----:B------:R-:W-:Y:S08]  /*14c0*/  BRA.U !UP0, `(.L_x_24) ;  /* 0x0000000108c07547 */ /* 0x000ff0000b800000 */
[----:B------:R-:W-:Y:S01]  /*14d0*/  ULOP3.LUT UR4, UR4, 0x7ffffff8, URZ, 0xc0, !UPT ;  /* 0x7ffffff804047892 */ /* 0x000fe2000f8ec0ff */
[----:B------:R-:W-:Y:S01]  /*14e0*/  IMAD.MOV.U32 R9, RZ, RZ, RZ ;  /* 0x000000ffff097224 */ /* 0x000fe200078e00ff */
[----:B------:R-:W0:Y:S04]  /*14f0*/  LDCU UR5, c[0x0][0x3ac] ;  /* 0x00007580ff0577ac */ /* 0x000e280008000800 */
[----:B------:R-:W-:-:S07]  /*1500*/  MOV R0, UR4 ;  /* 0x0000000400007c02 */ /* 0x000fce0008000f00 */
.L_x_25:
[C---:B01----:R-:W-:Y:S02]  /*1510*/  IMAD R22, R9.reuse, 0x4, R5 ;  /* 0x0000000409167824 */ /* 0x043fe400078e0205 */
[----:B------:R-:W-:-:S03]  /*1520*/  VIADD R9, R9, 0x8 ;  /* 0x0000000809097836 */ /* 0x000fc60000000000 */
[----:B--2---:R-:W0:Y:S02]  /*1530*/  LDS R12, [R22+0x4c] ;  /* 0x00004c00160c7984 */ /* 0x004e240000000800 */
[----:B0-----:R-:W-:-:S13]  /*1540*/  ISETP.GT.AND P0, PT, R12, UR5, PT ;  /* 0x000000050c007c0c */ /* 0x001fda000bf04270 */
[----:B------:R-:W3:Y:S02]  /*1550*/  @P0 LDS.64 R12, [R5+0x8] ;  /* 0x00000800050c0984 */ /* 0x000ee40000000a00 */
[----:B---3--:R-:W-:-:S07]  /*1560*/  @P0 DADD R12, R10, R12 ;  /* 0x000000000a0c0229 */ /* 0x008fce000000000c */
[----:B------:R-:W-:Y:S04]  /*1570*/  @P0 STS.64 [R5+0x8], R12 ;  /* 0x0000080c05000388 */ /* 0x000fe80000000a00 */
[----:B------:R-:W0:Y:S02]  /*1580*/  LDS R14, [R22+0x50] ;  /* 0x00005000160e7984 */ /* 0x000e240000000800 */
[----:B0-----:R-:W-:-:S13]  /*1590*/  ISETP.GT.AND P0, PT, R14, UR5, PT ;  /* 0x000000050e007c0c */ /* 0x001fda000bf04270 */
[----:B------:R-:W0:Y:S02]  /*15a0*/  @P0 LDS.64 R14, [R5+0x8] ;  /* 0x00000800050e0984 */ /* 0x000e240000000a00 */
[----:B0-----:R-:W-:-:S07]  /*15b0*/  @P0 DADD R14, R10, R14 ;  /* 0x000000000a0e0229 */ /* 0x001fce000000000e */
        /* <DEDUP_REMOVED lines=30> */
[----:B------:R0:W-:Y:S01]  /*17a0*/  @P0 STS.64 [R5+0x8], R14 ;  /* 0x0000080e05000388 */ /* 0x0001e20000000a00 */
[----:B------:R-:W-:-:S13]  /*17b0*/  ISETP.NE.AND P0, PT, R9, R0, PT ;  /* 0x000000000900720c */ /* 0x000fda0003f05270 */
[----:B0-----:R-:W-:Y:S05]  /*17c0*/  @P0 BRA `(.L_x_25) ;  /* 0xfffffffc00500947 */ /* 0x001fea000383ffff */
.L_x_24:
[----:B------:R-:W-:Y:S05]  /*17d0*/  BRA.U !UP1, `(.L_x_23) ;  /* 0x0000000109cc7547 */ /* 0x000fea000b800000 */
[----:B------:R-:W5:Y:S01]  /*17e0*/  LDCU UR4, c[0x0][0x3b0] ;  /* 0x00007600ff0477ac */ /* 0x000f620008000800 */
[----:B------:R-:W-:Y:S02]  /*17f0*/  UISETP.GE.U32.AND UP0, UPT, UR6, 0x4, UPT ;  /* 0x000000040600788c */ /* 0x000fe4000bf06070 */
[----:B-----5:R-:W-:-:S04]  /*1800*/  ULOP3.LUT UR7, UR4, 0x3, URZ, 0xc0, !UPT ;  /* 0x0000000304077892 */ /* 0x020fc8000f8ec0ff */
[----:B------:R-:W-:-:S03]  /*1810*/  UISETP.NE.AND UP1, UPT, UR7, URZ, UPT ;  /* 0x000000ff0700728c */ /* 0x000fc6000bf25270 */
[----:B------:R-:W-:Y:S08]  /*1820*/  BRA.U !UP0, `(.L_x_26) ;  /* 0x0000000108587547 */ /* 0x000ff0000b800000 */
[C---:B01----:R-:W-:Y:S01]  /*1830*/  IMAD R22, R0.reuse, 0x4, R5 ;  /* 0x0000000400167824 */ /* 0x043fe200078e0205 */
[----:B------:R-:W-:-:S04]  /*1840*/  IADD3 R0, PT, PT, R0, 0x4, RZ ;  /* 0x0000000400007810 */ /* 0x000fc80007ffe0ff */
[----:B------:R-:W0:Y:S02]  /*1850*/  LDS R9, [R22+0x4c] ;  /* 0x00004c0016097984 */ /* 0x000e240000000800 */
[----:B0-----:R-:W-:-:S13]  /*1860*/  ISETP.GT.AND P0, PT, R9, UR5, PT ;  /* 0x0000000509007c0c */ /* 0x001fda000bf04270 */
[----:B--2---:R-:W3:Y:S02]  /*1870*/  @P0 LDS.64 R12, [R5+0x8] ;  /* 0x00000800050c0984 */ /* 0x004ee40000000a00 */
        /* <DEDUP_REMOVED lines=16> */
[----:B------:R0:W-:Y:S04]  /*1980*/  @P0 STS.64 [R5+0x8], R12 ;  /* 0x0000080c05000388 */ /* 0x0001e80000000a00 */
.L_x_26:
[----:B------:R-:W-:Y:S05]  /*1990*/  BRA.U !UP1, `(.L_x_23) ;  /* 0x00000001095c7547 */ /* 0x000fea000b800000 */
[----:B------:R-:W-:Y:S02]  /*19a0*/  UISETP.NE.AND UP0, UPT, UR7, 0x1, UPT ;  /* 0x000000010700788c */ /* 0x000fe4000bf05270 */
[----:B------:R-:W-:-:S04]  /*19b0*/  ULOP3.LUT UR4, UR4, 0x1, URZ, 0xc0, !UPT ;  /* 0x0000000104047892 */ /* 0x000fc8000f8ec0ff */
[----:B------:R-:W-:-:S03]  /*19c0*/  UISETP.NE.U32.AND UP1, UPT, UR4, 0x1, UPT ;  /* 0x000000010400788c */ /* 0x000fc6000bf25070 */
[----:B------:R-:W-:Y:S08]  /*19d0*/  BRA.U !UP0, `(.L_x_27) ;  /* 0x0000000108307547 */ /* 0x000ff0000b800000 */
[C---:B-12---:R-:W-:Y:S02]  /*19e0*/  IMAD R16, R0.reuse, 0x4, R5 ;  /* 0x0000000400107824 */ /* 0x046fe400078e0205 */
[----:B------:R-:W-:-:S03]  /*19f0*/  VIADD R0, R0, 0x2 ;  /* 0x0000000200007836 */ /* 0x000fc60000000000 */
[----:B------:R-:W1:Y:S02]  /*1a00*/  LDS R9, [R16+0x4c] ;  /* 0x00004c0010097984 */ /* 0x000e640000000800 */
[----:B-1----:R-:W-:-:S13]  /*1a10*/  ISETP.GT.AND P0, PT, R9, UR5, PT ;  /* 0x0000000509007c0c */ /* 0x002fda000bf04270 */
[----:B0-----:R-:W3:Y:S02]  /*1a20*/  @P0 LDS.64 R12, [R5+0x8] ;  /* 0x00000800050c0984 */ /* 0x001ee40000000a00 */
[----:B---3--:R-:W-:-:S07]  /*1a30*/  @P0 DADD R12, R10, R12 ;  /* 0x000000000a0c0229 */ /* 0x008fce000000000c */
[----:B------:R-:W-:Y:S04]  /*1a40*/  @P0 STS.64 [R5+0x8], R12 ;  /* 0x0000080c05000388 */ /* 0x000fe80000000a00 */
[----:B------:R-:W0:Y:S02]  /*1a50*/  LDS R9, [R16+0x50] ;  /* 0x0000500010097984 */ /* 0x000e240000000800 */
[----:B0-----:R-:W-:-:S13]  /*1a60*/  ISETP.GT.AND P0, PT, R9, UR5, PT ;  /* 0x0000000509007c0c */ /* 0x001fda000bf04270 */
[----:B------:R-:W0:Y:S02]  /*1a70*/  @P0 LDS.64 R14, [R5+0x8] ;  /* 0x00000800050e0984 */ /* 0x000e240000000a00 */
[----:B0-----:R-:W-:-:S07]  /*1a80*/  @P0 DADD R14, R10, R14 ;  /* 0x000000000a0e0229 */ /* 0x001fce000000000e */
[----:B------:R0:W-:Y:S04]  /*1a90*/  @P0 STS.64 [R5+0x8], R14 ;  /* 0x0000080e05000388 */ /* 0x0001e80000000a00 */
.L_x_27:
[----:B------:R-:W-:Y:S05]  /*1aa0*/  BRA.U UP1, `(.L_x_23) ;  /* 0x0000000101187547 */ /* 0x000fea000b800000 */
[----:B------:R-:W-:-:S06]  /*1ab0*/  IMAD R0, R0, 0x4, R5 ;  /* 0x0000000400007824 */ /* 0x000fcc00078e0205 */
[----:B------:R-:W5:Y:S02]  /*1ac0*/  LDS R0, [R0+0x4c] ;  /* 0x00004c0000007984 */ /* 0x000f640000000800 */
[----:B-----5:R-:W-:-:S13]  /*1ad0*/  ISETP.GT.AND P0, PT, R0, UR5, PT ;  /* 0x0000000500007c0c */ /* 0x020fda000bf04270 */
[----:B0-2---:R-:W3:Y:S02]  /*1ae0*/  @P0 LDS.64 R12, [R5+0x8] ;  /* 0x00000800050c0984 */ /* 0x005ee40000000a00 */
[----:B---3--:R-:W-:-:S07]  /*1af0*/  @P0 DADD R10, R10, R12 ;  /* 0x000000000a0a0229 */ /* 0x008fce000000000c */
[----:B------:R0:W-:Y:S04]  /*1b00*/  @P0 STS.64 [R5+0x8], R10 ;  /* 0x0000080a05000388 */ /* 0x0001e80000000a00 */
.L_x_23:
[----:B0-23--:R-:W0:Y:S01]  /*1b10*/  LDS.64 R12, [R5+0x8] ;  /* 0x00000800050c7984 */ /* 0x00de220000000a00 */
[----:B------:R-:W2:Y:S01]  /*1b20*/  LDCU.64 UR4, c[0x0][0x3c8] ;  /* 0x00007900ff0477ac */ /* 0x000ea20008000a00 */
[----:B-1----:R-:W1:Y:S01]  /*1b30*/  LDC.64 R22, c[0x0][0x388] ;  /* 0x0000e200ff167b82 */ /* 0x002e620000000a00 */
[----:B------:R-:W-:Y:S01]  /*1b40*/  MOV R10, 0x47ae147b ;  /* 0x47ae147b000a7802 */ /* 0x000fe20000000f00 */
[----:B------:R-:W-:Y:S02]  /*1b50*/  IMAD.MOV.U32 R11, RZ, RZ, 0x3f847ae1 ;  /* 0x3f847ae1ff0b7424 */ /* 0x000fe400078e00ff */
[----:B------:R-:W-:-:S05]  /*1b60*/  IMAD.MOV.U32 R0, RZ, RZ, 0x1 ;  /* 0x00000001ff007424 */ /* 0x000fca00078e00ff */
[----:B------:R3:W-:Y:S04]  /*1b70*/  STS [R5+0x24], R0 ;  /* 0x0000240005007388 */ /* 0x0007e80000000800 */
[----:B------:R3:W-:Y:S01]  /*1b80*/  STS [R5+0x28], R0 ;  /* 0x0000280005007388 */ /* 0x0007e20000000800 */
[----:B--2---:R-:W-:Y:S01]  /*1b90*/  DSETP.LT.AND P0, PT, R10, UR4, PT ;  /* 0x000000040a007e2a */ /* 0x004fe2000bf01000 */
[----:B-1----:R-:W-:-:S05]  /*1ba0*/  IMAD.WIDE.U32 R22, R2, 0x8, R22 ;  /* 0x0000000802167825 */ /* 0x002fca00078e0016 */
[----:B0-----:R3:W-:Y:S08]  /*1bb0*/  STG.E.64 desc[UR12][R22.64], R12 ;  /* 0x0000000c16007986 */ /* 0x0017f0000c101b0c */
[----:B------:R-:W-:Y:S05]  /*1bc0*/  @!P0 EXIT ;  /* 0x000000000000894d */ /* 0x000fea0003800000 */
[----:B------:R-:W0:Y:S01]  /*1bd0*/  LDCU UR10, c[0x0][0x3ac] ;  /* 0x00007580ff0a77ac */ /* 0x000e220008000800 */
[----:B------:R-:W1:Y:S01]  /*1be0*/  LDC.64 R26, c[0x0][0x3d0] ;  /* 0x0000f400ff1a7b82 */ /* 0x000e620000000a00 */
[----:B------:R-:W-:Y:S01]  /*1bf0*/  LOP3.LUT R8, R8, 0x3, RZ, 0xc0, !PT ;  /* 0x0000000308087812 */ /* 0x000fe200078ec0ff */
[----:B------:R-:W-:Y:S01]  /*1c00*/  VIADD R9, R5, 0xa0 ;  /* 0x000000a005097836 */ /* 0x000fe20000000000 */
[----:B------:R-:W2:Y:S01]  /*1c10*/  LDCU UR6, c[0x0][0x3b0] ;  /* 0x00007600ff0677ac */ /* 0x000ea20008000800 */
[----:B------:R-:W-:Y:S01]  /*1c20*/  IADD3 R10, PT, PT, R6, -0x2, RZ ;  /* 0xfffffffe060a7810 */ /* 0x000fe20007ffe0ff */
[----:B------:R-:W-:Y:S01]  /*1c30*/  VIADD R11, R2, 0x1 ;  /* 0x00000001020b7836 */ /* 0x000fe20000000000 */
[----:B---3--:R-:W-:Y:S01]  /*1c40*/  LOP3.LUT R12, R6, 0xfffffffc, RZ, 0xc0, !PT ;  /* 0xfffffffc060c7812 */ /* 0x008fe200078ec0ff */
[----:B------:R-:W-:Y:S01]  /*1c50*/  IMAD.MOV.U32 R13, RZ, RZ, RZ ;  /* 0x000000ffff0d7224 */ /* 0x000fe200078e00ff */
[----:B0-----:R-:W0:Y:S01]  /*1c60*/  I2F.F64 R24, UR10 ;  /* 0x0000000a00187d12 */ /* 0x001e220008201c00 */
[----:B--2---:R-:W-:-:S02]  /*1c70*/  UIADD3 UR5, UPT, UPT, UR6, 0x7, URZ ;  /* 0x0000000706057890 */ /* 0x004fc4000fffe0ff */
[----:B------:R-:W-:Y:S01]  /*1c80*/  UIADD3 UR7, UPT, UPT, UR6, 0x3, URZ ;  /* 0x0000000306077890 */ /* 0x000fe2000fffe0ff */
[----:B-1----:R-:W-:Y:S01]  /*1c90*/  DADD R26, -R26, 1 ;  /* 0x3ff000001a1a7429 */ /* 0x002fe20000000100 */
[----:B------:R-:W-:Y:S02]  /*1ca0*/  UIADD3 UR4, UPT, UPT, UR6, -0x1, URZ ;  /* 0xffffffff06047890 */ /* 0x000fe4000fffe0ff */
[----:B------:R-:W-:Y:S02]  /*1cb0*/  UIADD3 UR11, UPT, UPT, UR6, -0x2, URZ ;  /* 0xfffffffe060b7890 */ /* 0x000fe4000fffe0ff */
[----:B------:R-:W-:Y:S02]  /*1cc0*/  ULOP3.LUT UR9, UR6, 0x7, URZ, 0xc0, !UPT ;  /* 0x0000000706097892 */ /* 0x000fe4000f8ec0ff */
[----:B------:R-:W-:Y:S02]  /*1cd0*/  ULOP3.LUT UR6, UR5, 0x7, URZ, 0xc0, !UPT ;  /* 0x0000000705067892 */ /* 0x000fe4000f8ec0ff */
[----:B------:R-:W-:-:S02]  /*1ce0*/  ULOP3.LUT UR8, UR7, 0x3, URZ, 0xc0, !UPT ;  /* 0x0000000307087892 */ /* 0x000fc4000f8ec0ff */
[----:B------:R-:W-:Y:S02]  /*1cf0*/  ULOP3.LUT UR14, UR4, 0x7, URZ, 0xc0, !UPT ;  /* 0x00000007040e7892 */ /* 0x000fe4000f8ec0ff */
[----:B------:R-:W-:Y:S02]  /*1d00*/  ULOP3.LUT UR4, UR4, 0xfffffff8, URZ, 0xc0, !UPT ;  /* 0xfffffff804047892 */ /* 0x000fe4000f8ec0ff */
[----:B------:R-:W-:Y:S02]  /*1d10*/  ULOP3.LUT UR5, UR5, 0x3, URZ, 0xc0, !UPT ;  /* 0x0000000305057892 */ /* 0x000fe4000f8ec0ff */
[----:B------:R-:W-:Y:S02]  /*1d20*/  ULOP3.LUT UR7, UR7, 0x1, URZ, 0xc0, !UPT ;  /* 0x0000000107077892 */ /* 0x000fe4000f8ec0ff */
[----:B------:R-:W-:Y:S02]  /*1d30*/  UIADD3 UR6, UPT, UPT, UR6, -0x1, URZ ;  /* 0xffffffff06067890 */ /* 0x000fe4000fffe0ff */
[----:B0-----:R-:W-:-:S12]  /*1d40*/  UIADD3 UR8, UPT, UPT, UR8, -0x1, URZ ;  /* 0xffffffff08087890 */ /* 0x001fd8000fffe0ff */
.L_x_193:
[----:B0-23--:R-:W0:Y:S01]  /*1d50*/  LDC.64 R40, c[0x0][0x3c0] ;  /* 0x0000f000ff287b82 */ /* 0x00de220000000a00 */
[----:B------:R-:W-:Y:S01]  /*1d60*/  IMAD R0, R2, 0x14, R13 ;  /* 0x0000001402007824 */ /* 0x000fe200078e020d */
[----:B------:R-:W-:Y:S03]  /*1d70*/  LDS R32, [R5+0x24] ;  /* 0x0000240005207984 */ /* 0x000fe60000000800 */
[----:B-1----:R-:W-:-:S05]  /*1d80*/  IMAD.HI.U32 R14, R0, 0x10624dd3, RZ ;  /* 0x10624dd3000e7827 */ /* 0x002fca00078e00ff */
[----:B------:R-:W-:-:S05]  /*1d90*/  SHF.R.U32.HI R15, RZ, 0x6, R14 ;  /* 0x00000006ff0f7819 */ /* 0x000fca000001160e */
[----:B------:R-:W-:-:S04]  /*1da0*/  IMAD R15, R15, -0x3e8, R0 ;  /* 0xfffffc180f0f7824 */ /* 0x000fc800078e0200 */
[----:B0-----:R-:W-:Y:S02]  /*1db0*/  IMAD.WIDE.U32 R40, R15, 0x8, R40 ;  /* 0x000000080f287825 */ /* 0x001fe400078e0028 */
[----:B------:R-:W0:Y:S04]  /*1dc0*/  LDS R15, [R5+0x28] ;  /* 0x00002800050f7984 */ /* 0x000e280000000800 */
[----:B------:R-:W2:Y:S01]  /*1dd0*/  LDG.E.64 R40, desc[UR12][R40.64] ;  /* 0x0000000c28287981 */ /* 0x000ea2000c1e1b00 */
[----:B------:R-:W-:Y:S01]  /*1de0*/  MOV R14, 0x1 ;  /* 0x00000001000e7802 */ /* 0x000fe20000000f00 */
[----:B------:R-:W-:Y:S01]  /*1df0*/  VIADD R13, R13, 0x1 ;  /* 0x000000010d0d7836 */ /* 0x000fe20000000000 */
[----:B------:R-:W-:Y:S03]  /*1e00*/  BSSY.RECONVERGENT B1, `(.L_x_28) ;  /* 0x0000018000017945 */ /* 0x000fe60003800200 */
[----:B------:R-:W-:-:S04]  /*1e10*/  IMAD.HI R0, R13, 0x10624dd3, RZ ;  /* 0x10624dd30d007827 */ /* 0x000fc800078e02ff */
[----:B0-----:R-:W-:Y:S02]  /*1e20*/  IMAD.IADD R30, R32, 0x1, R15 ;  /* 0x00000001201e7824 */ /* 0x001fe400078e020f */
[----:B------:R-:W0:Y:S08]  /*1e30*/  I2F.F64 R32, R32 ;  /* 0x0000002000207312 */ /* 0x000e300000201c00 */
[----:B------:R-:W1:Y:S01]  /*1e40*/  I2F.F64 R30, R30 ;  /* 0x0000001e001e7312 */ /* 0x000e620000201c00 */
[----:B0-----:R-:W-:-:S07]  /*1e50*/  FSETP.GEU.AND P1, PT, |R33|, 6.5827683646048100446e-37, PT ;  /* 0x036000002100780b */ /* 0x001fce0003f2e200 */
[----:B-1----:R-:W0:Y:S02]  /*1e60*/  MUFU.RCP64H R15, R31 ;  /* 0x0000001f000f7308 */ /* 0x002e240000001800 */
[----:B0-----:R-:W-:-:S08]  /*1e70*/  DFMA R16, -R30, R14, 1 ;  /* 0x3ff000001e10742b */ /* 0x001fd0000000010e */
[----:B------:R-:W-:-:S08]  /*1e80*/  DFMA R16, R16, R16, R16 ;  /* 0x000000101010722b */ /* 0x000fd00000000010 */
[----:B------:R-:W-:-:S08]  /*1e90*/  DFMA R16, R14, R16, R14 ;  /* 0x000000100e10722b */ /* 0x000fd0000000000e */
[----:B------:R-:W-:-:S08]  /*1ea0*/  DFMA R14, -R30, R16, 1 ;  /* 0x3ff000001e0e742b */ /* 0x000fd00000000110 */
[----:B------:R-:W-:-:S08]  /*1eb0*/  DFMA R14, R16, R14, R16 ;  /* 0x0000000e100e722b */ /* 0x000fd00000000010 */
[----:B------:R-:W-:-:S08]  /*1ec0*/  DMUL R48, R32, R14 ;  /* 0x0000000e20307228 */ /* 0x000fd00000000000 */
[----:B------:R-:W-:-:S08]  /*1ed0*/  DFMA R16, -R30, R48, R32 ;  /* 0x000000301e10722b */ /* 0x000fd00000000120 */
[----:B------:R-:W-:Y:S01]  /*1ee0*/  DFMA R48, R14, R16, R48 ;  /* 0x000000100e30722b */ /* 0x000fe20000000030 */
[----:B------:R-:W-:-:S04]  /*1ef0*/  SHF.R.U32.HI R15, RZ, 0x1f, R0 ;  /* 0x0000001fff0f7819 */ /* 0x000fc80000011600 */
[----:B------:R-:W-:-:S05]  /*1f00*/  LEA.HI.SX32 R0, R0, R15, 0x1a ;  /* 0x0000000f00007211 */ /* 0x000fca00078fd2ff */
[----:B------:R-:W-:Y:S01]  /*1f10*/  FFMA R14, RZ, R31, R49 ;  /* 0x0000001fff0e7223 */ /* 0x000fe20000000031 */
[----:B------:R-:W-:-:S04]  /*1f20*/  IMAD R39, R0, -0x3e8, R13 ;  /* 0xfffffc1800277824 */ /* 0x000fc800078e020d */
[----:B------:R-:W-:Y:S01]  /*1f30*/  FSETP.GT.AND P0, PT, |R14|, 1.469367938527859385e-39, PT ;  /* 0x001000000e00780b */ /* 0x000fe20003f04200 */
[----:B--2---:R0:W-:-:S12]  /*1f40*/  STS.64 [R5], R40 ;  /* 0x0000002805007388 */ /* 0x0041d80000000a00 */
[----:B------:R-:W-:Y:S05]  /*1f50*/  @P0 BRA P1, `(.L_x_29) ;  /* 0x0000000000080947 */ /* 0x000fea0000800000 */
[----:B------:R-:W-:-:S07]  /*1f60*/  MOV R0, 0x1f80 ;  /* 0x00001f8000007802 */ /* 0x000fce0000000f00 */
[----:B0---4-:R-:W-:Y:S05]  /*1f70*/  CALL.REL.NOINC `($__internal_0_$__cuda_sm20_div_rn_f64_full) ;  /* 0x0000008400907944 */ /* 0x011fea0003c00000 */
.L_x_29:
[----:B------:R-:W-:Y:S05]  /*1f80*/  BSYNC.RECONVERGENT B1 ;  /* 0x0000000000017941 */ /* 0x000fea0003800200 */
.L_x_28:
[----:B------:R-:W-:Y:S01]  /*1f90*/  IMAD.MOV.U32 R14, RZ, RZ, -0x66666666 ;  /* 0x9999999aff0e7424 */ /* 0x000fe200078e00ff */
[----:B------:R-:W-:Y:S01]  /*1fa0*/  UMOV UR16, 0x9999999a ;  /* 0x9999999a00107882 */ /* 0x000fe20000000000 */
[----:B------:R-:W-:Y:S01]  /*1fb0*/  IMAD.MOV.U32 R15, RZ, RZ, 0x3fb99999 ;  /* 0x3fb99999ff0f7424 */ /* 0x000fe200078e00ff */
[----:B------:R-:W-:-:S05]  /*1fc0*/  UMOV UR17, 0x3fe99999 ;  /* 0x3fe9999900117882 */ /* 0x000fca0000000000 */
[----:B------:R-:W-:-:S08]  /*1fd0*/  DFMA R48, R48, UR16, R14 ;  /* 0x0000001030307c2b */ /* 0x000fd0000800000e */
[----:B------:R-:W-:-:S14]  /*1fe0*/  DSETP.GTU.AND P0, PT, R40, R48, PT ;  /* 0x000000302800722a */ /* 0x000fdc0003f0c000 */
[----:B------:R-:W-:Y:S05]  /*1ff0*/  @P0 BRA `(.L_x_30) ;  /* 0x0000000400340947 */ /* 0x000fea0003800000 */
[----:B0-----:R-:W-:Y:S01]  /*2000*/  IADD3 R40, PT, PT, R39, 0x1, RZ ;  /* 0x0000000127287810 */ /* 0x001fe20007ffe0ff */
[----:B------:R-:W-:-:S03]  /*2010*/  IMAD R39, R2, 0x14, R39 ;  /* 0x0000001402277824 */ /* 0x000fc600078e0227 */
[----:B------:R-:W-:-:S05]  /*2020*/  PRMT R0, R40, 0x9910, RZ ;  /* 0x0000991028007816 */ /* 0x000fca00000000ff */
[----:B------:R-:W-:-:S05]  /*2030*/  IMAD R13, R0, -0x7ced, RZ ;  /* 0xffff8313000d7824 */ /* 0x000fca00078e02ff */
[----:B------:R-:W-:-:S04]  /*2040*/  LEA.HI.SX32 R0, R13, R40, 0x10 ;  /* 0x000000280d007211 */ /* 0x000fc800078f82ff */
[C---:B------:R-:W-:Y:S02]  /*2050*/  LOP3.LUT R13, R0.reuse, 0xffff, RZ, 0xc0, !PT ;  /* 0x0000ffff000d7812 */ /* 0x040fe400078ec0ff */
[----:B------:R-:W-:Y:S02]  /*2060*/  PRMT R14, R0, 0x9910, RZ ;  /* 0x00009910000e7816 */ /* 0x000fe400000000ff */
[----:B------:R-:W-:-:S03]  /*2070*/  SHF.R.U32.HI R0, RZ, 0xf, R13 ;  /* 0x0000000fff007819 */ /* 0x000fc6000001160d */
[----:B------:R-:W-:Y:S02]  /*2080*/  IMAD.MOV.U32 R13, RZ, RZ, R14 ;  /* 0x000000ffff0d7224 */ /* 0x000fe400078e000e */
[----:B------:R-:W0:Y:S03]  /*2090*/  LDC.64 R14, c[0x0][0x3b8] ;  /* 0x0000ee00ff0e7b82 */ /* 0x000e260000000a00 */
[----:B------:R-:W-:-:S04]  /*20a0*/  LEA.HI.SX32 R0, R13, R0, 0x17 ;  /* 0x000000000d007211 */ /* 0x000fc800078fbaff */
[----:B------:R-:W-:-:S05]  /*20b0*/  PRMT R0, R0, 0x9910, RZ ;  /* 0x0000991000007816 */ /* 0x000fca00000000ff */
[----:B------:R-:W-:-:S04]  /*20c0*/  IMAD R0, R0, 0x3e8, RZ ;  /* 0x000003e800007824 */ /* 0x000fc800078e02ff */
[----:B------:R-:W-:-:S05]  /*20d0*/  IMAD.MOV R0, RZ, RZ, -R0 ;  /* 0x000000ffff007224 */ /* 0x000fca00078e0a00 */
[----:B------:R-:W-:Y:S01]  /*20e0*/  PRMT R13, R0, 0x7710, RZ ;  /* 0x00007710000d7816 */ /* 0x000fe200000000ff */
[----:B------:R-:W-:-:S04]  /*20f0*/  IMAD.HI.U32 R0, R39, 0x10624dd3, RZ ;  /* 0x10624dd327007827 */ /* 0x000fc800078e00ff */
[----:B------:R-:W-:Y:S01]  /*2100*/  IMAD.IADD R40, R40, 0x1, R13 ;  /* 0x0000000128287824 */ /* 0x000fe200078e020d */
[----:B------:R-:W-:-:S04]  /*2110*/  SHF.R.U32.HI R0, RZ, 0x6, R0 ;  /* 0x00000006ff007819 */ /* 0x000fc80000011600 */
[----:B------:R-:W-:Y:S01]  /*2120*/  PRMT R13, R40, 0x9910, RZ ;  /* 0x00009910280d7816 */ /* 0x000fe200000000ff */
[----:B------:R-:W-:-:S04]  /*2130*/  IMAD R17, R0, -0x3e8, R39 ;  /* 0xfffffc1800117824 */ /* 0x000fc800078e0227 */
[----:B------:R-:W-:-:S04]  /*2140*/  IMAD R13, R2, 0x14, R13 ;  /* 0x00000014020d7824 */ /* 0x000fc800078e020d */
[----:B------:R-:W-:-:S05]  /*2150*/  IMAD.HI.U32 R16, R13, 0x10624dd3, RZ ;  /* 0x10624dd30d107827 */ /* 0x000fca00078e00ff */
[----:B------:R-:W-:-:S05]  /*2160*/  SHF.R.U32.HI R16, RZ, 0x6, R16 ;  /* 0x00000006ff107819 */ /* 0x000fca0000011610 */
[----:B------:R-:W-:Y:S02]  /*2170*/  IMAD R29, R16, -0x3e8, R13 ;  /* 0xfffffc18101d7824 */ /* 0x000fe400078e020d */
[----:B0-----:R-:W-:-:S04]  /*2180*/  IMAD.WIDE.U32 R16, R17, 0x4, R14 ;  /* 0x0000000411107825 */ /* 0x001fc800078e000e */
[----:B------:R-:W-:Y:S02]  /*2190*/  IMAD.WIDE.U32 R28, R29, 0x4, R14 ;  /* 0x000000041d1c7825 */ /* 0x000fe400078e000e */
[----:B------:R0:W2:Y:S04]  /*21a0*/  LDG.E R16, desc[UR12][R16.64] ;  /* 0x0000000c10107981 */ /* 0x0000a8000c1e1900 */
[----:B------:R2:W3:Y:S01]  /*21b0*/  LDG.E R28, desc[UR12][R28.64] ;  /* 0x0000000c1c1c7981 */ /* 0x0004e2000c1e1900 */
[-C--:B------:R-:W-:Y:S02]  /*21c0*/  IABS R13, R10.reuse ;  /* 0x0000000a000d7213 */ /* 0x080fe40000000000 */
[----:B------:R-:W-:Y:S02]  /*21d0*/  IABS R31, R10 ;  /* 0x0000000a001f7213 */ /* 0x000fe40000000000 */
[----:B------:R-:W1:Y:S08]  /*21e0*/  I2F.RP R0, R13 ;  /* 0x0000000d00007306 */ /* 0x000e700000209400 */
[----:B-1----:R-:W1:Y:S02]  /*21f0*/  MUFU.RCP R0, R0 ;  /* 0x0000000000007308 */ /* 0x002e640000001000 */
[----:B-1----:R-:W-:-:S06]  /*2200*/  IADD3 R14, PT, PT, R0, 0xffffffe, RZ ;  /* 0x0ffffffe000e7810 */ /* 0x002fcc0007ffe0ff */
[----:B------:R1:W5:Y:S02]  /*2210*/  F2I.FTZ.U32.TRUNC.NTZ R15, R14 ;  /* 0x0000000e000f7305 */ /* 0x000364000021f000 */
[----:B-1----:R-:W-:Y:S02]  /*2220*/  IMAD.MOV.U32 R14, RZ, RZ, RZ ;  /* 0x000000ffff0e7224 */ /* 0x002fe400078e00ff */
[----:B-----5:R-:W-:-:S04]  /*2230*/  IMAD.MOV R30, RZ, RZ, -R15 ;  /* 0x000000ffff1e7224 */ /* 0x020fc800078e0a0f */
[----:B0-----:R-:W-:-:S04]  /*2240*/  IMAD R17, R30, R13, RZ ;  /* 0x0000000d1e117224 */ /* 0x001fc800078e02ff */
[----:B------:R-:W-:-:S04]  /*2250*/  IMAD.HI.U32 R15, R15, R17, R14 ;  /* 0x000000110f0f7227 */ /* 0x000fc800078e000e */
[----:B------:R-:W-:Y:S01]  /*2260*/  IMAD.MOV R14, RZ, RZ, -R31 ;  /* 0x000000ffff0e7224 */ /* 0x000fe200078e0a1f */
[----:B--2---:R-:W-:-:S04]  /*2270*/  IABS R29, R16 ;  /* 0x00000010001d7213 */ /* 0x004fc80000000000 */
[----:B------:R-:W-:Y:S02]  /*2280*/  MOV R17, R29 ;  /* 0x0000001d00117202 */ /* 0x000fe40000000f00 */
[----:B---3--:R-:W-:Y:S02]  /*2290*/  IABS R30, R28 ;  /* 0x0000001c001e7213 */ /* 0x008fe40000000000 */
[----:B------:R-:W-:Y:S01]  /*22a0*/  ISETP.GE.AND P3, PT, R28, RZ, PT ;  /* 0x000000ff1c00720c */ /* 0x000fe20003f66270 */
[----:B------:R-:W-:-:S04]  /*22b0*/  IMAD.HI.U32 R0, R15, R17, RZ ;  /* 0x000000110f007227 */ /* 0x000fc800078e00ff */
[----:B------:R-:W-:-:S04]  /*22c0*/  IMAD.HI.U32 R15, R15, R30, RZ ;  /* 0x0000001e0f0f7227 */ /* 0x000fc800078e00ff */
[-C--:B------:R-:W-:Y:S02]  /*22d0*/  IMAD R0, R0, R14.reuse, R17 ;  /* 0x0000000e00007224 */ /* 0x080fe400078e0211 */
[----:B------:R-:W-:-:S03]  /*22e0*/  IMAD R15, R15, R14, R30 ;  /* 0x0000000e0f0f7224 */ /* 0x000fc600078e021e */
[C---:B------:R-:W-:Y:S02]  /*22f0*/  ISETP.GT.U32.AND P0, PT, R13.reuse, R0, PT ;  /* 0x000000000d00720c */ /* 0x040fe40003f04070 */
[----:B------:R-:W-:-:S11]  /*2300*/  ISETP.GT.U32.AND P1, PT, R13, R15, PT ;  /* 0x0000000f0d00720c */ /* 0x000fd60003f24070 */
[--C-:B------:R-:W-:Y:S02]  /*2310*/  @!P0 IMAD.IADD R0, R0, 0x1, -R13.reuse ;  /* 0x0000000100008824 */ /* 0x100fe400078e0a0d */
[----:B------:R-:W-:Y:S01]  /*2320*/  @!P1 IMAD.IADD R15, R15, 0x1, -R13 ;  /* 0x000000010f0f9824 */ /* 0x000fe200078e0a0d */
[----:B------:R-:W-:Y:S02]  /*2330*/  ISETP.GE.AND P1, PT, R16, RZ, PT ;  /* 0x000000ff1000720c */ /* 0x000fe40003f26270 */
[C---:B------:R-:W-:Y:S02]  /*2340*/  ISETP.GT.U32.AND P0, PT, R13.reuse, R0, PT ;  /* 0x000000000d00720c */ /* 0x040fe40003f04070 */
[----:B------:R-:W-:-:S11]  /*2350*/  ISETP.GT.U32.AND P2, PT, R13, R15, PT ;  /* 0x0000000f0d00720c */ /* 0x000fd60003f44070 */
[----:B------:R-:W-:Y:S01]  /*2360*/  @!P0 IMAD.IADD R0, R0, 0x1, -R13 ;  /* 0x0000000100008824 */ /* 0x000fe200078e0a0d */
[----:B------:R-:W-:Y:S02]  /*2370*/  ISETP.NE.AND P0, PT, R10, RZ, PT ;  /* 0x000000ff0a00720c */ /* 0x000fe40003f05270 */
[----:B------:R-:W-:Y:S01]  /*2380*/  @!P2 IADD3 R15, PT, PT, R15, -R13, RZ ;  /* 0x8000000d0f0fa210 */ /* 0x000fe20007ffe0ff */
[----:B------:R-:W-:Y:S01]  /*2390*/  @!P1 IMAD.MOV R0, RZ, RZ, -R0 ;  /* 0x000000ffff009224 */ /* 0x000fe200078e0a00 */
[----:B------:R-:W-:-:S03]  /*23a0*/  LOP3.LUT R13, RZ, R10, RZ, 0x33, !PT ;  /* 0x0000000aff0d7212 */ /* 0x000fc600078e33ff */
[----:B------:R-:W-:Y:S01]  /*23b0*/  @!P3 IMAD.MOV R15, RZ, RZ, -R15 ;  /* 0x000000ffff0fb224 */ /* 0x000fe200078e0a0f */
[C---:B------:R-:W-:Y:S02]  /*23c0*/  SEL R17, R13.reuse, R0, !P0 ;  /* 0x000000000d117207 */ /* 0x040fe40004000000 */
[----:B------:R-:W-:Y:S02]  /*23d0*/  MOV R0, RZ ;  /* 0x000000ff00007202 */ /* 0x000fe40000000f00 */
[----:B------:R-:W-:Y:S01]  /*23e0*/  SEL R13, R13, R15, !P0 ;  /* 0x0000000f0d0d7207 */ /* 0x000fe20004000000 */
[C---:B------:R-:W-:Y:S02]  /*23f0*/  VIADD R14, R17.reuse, 0x1 ;  /* 0x00000001110e7836 */ /* 0x040fe40000000000 */
[--C-:B------:R-:W-:Y:S01]  /*2400*/  IMAD R15, R17, 0x4, R4.reuse ;  /* 0x00000004110f7824 */ /* 0x100fe200078e0204 */
[C---:B------:R-:W-:Y:S01]  /*2410*/  IADD3 R16, PT, PT, R13.reuse, 0x1, RZ ;  /* 0x000000010d107810 */ /* 0x040fe20007ffe0ff */
[--C-:B------:R-:W-:Y:S01]  /*2420*/  IMAD R13, R13, 0x4, R4.reuse ;  /* 0x000000040d0d7824 */ /* 0x100fe200078e0204 */
[----:B------:R-:W-:Y:S04]  /*2430*/  STS [R5+0x20], R14 ;  /* 0x0000200e05007388 */ /* 0x000fe80000000800 */
[----:B------:R-:W-:Y:S04]  /*2440*/  STS [R5+0x1c], R16 ;  /* 0x00001c1005007388 */ /* 0x000fe80000000800 */
[----:B------:R-:W0:Y:S04]  /*2450*/  LDS R28, [R15+0x4] ;  /* 0x000004000f1c7984 */ /* 0x000e280000000800 */
[----:B0-----:R-:W-:Y:S04]  /*2460*/  STS [R5+0x18], R28 ;  /* 0x0000181c05007388 */ /* 0x001fe80000000800 */
[----:B------:R-:W0:Y:S04]  /*2470*/  LDS R30, [R13+0x4] ;  /* 0x000004000d1e7984 */ /* 0x000e280000000800 */
[----:B0-----:R-:W-:Y:S04]  /*2480*/  STS [R15+0x4], R30 ;  /* 0x0000041e0f007388 */ /* 0x001fe80000000800 */
[----:B------:R-:W0:Y:S02]  /*2490*/  LDS.64 R32, [R5+0x18] ;  /* 0x0000180005207984 */ /* 0x000e240000000a00 */
[----:B0-----:R-:W-:-:S05]  /*24a0*/  IMAD R33, R33, 0x4, R4 ;  /* 0x0000000421217824 */ /* 0x001fca00078e0204 */
[----:B------:R3:W-:Y:S01]  /*24b0*/  STS [R33], R32 ;  /* 0x0000002021007388 */ /* 0x0007e20000000800 */
[----:B------:R-:W-:Y:S05]  /*24c0*/  BRA `(.L_x_31) ;  /* 0x0000005c00a87947 */ /* 0x000fea0003800000 */
.L_x_30:
[----:B------:R1:W-:Y:S01]  /*24d0*/  STS [R5+0x20], RZ ;  /* 0x000020ff05007388 */ /* 0x0003e20000000800 */
[----:B------:R-:W-:Y:S01]  /*24e0*/  ISETP.GE.U32.AND P0, PT, R6, 0x2, PT ;  /* 0x000000020600780c */ /* 0x000fe20003f06070 */
[----:B------:R-:W-:Y:S01]  /*24f0*/  BSSY.RECONVERGENT B0, `(.L_x_32) ;  /* 0x00000ef000007945 */ /* 0x000fe20003800200 */
[----:B0-----:R-:W-:Y:S01]  /*2500*/  IMAD.MOV.U32 R40, RZ, RZ, RZ ;  /* 0x000000ffff287224 */ /* 0x001fe200078e00ff */
[----:B------:R1:W-:Y:S01]  /*2510*/  STS [R5+0x4c], RZ ;  /* 0x00004cff05007388 */ /* 0x0003e20000000800 */
[----:B------:R-:W-:-:S03]  /*2520*/  CS2R R44, SRZ ;  /* 0x00000000002c7805 */ /* 0x000fc6000001ff00 */
[----:B------:R1:W-:Y:S06]  /*2530*/  STS [R5+0x74], RZ ;  /* 0x000074ff05007388 */ /* 0x0003ec0000000800 */
[----:B------:R-:W-:Y:S05]  /*2540*/  @!P0 BRA `(.L_x_33) ;  /* 0x0000000c00a48947 */ /* 0x000fea0003800000 */
[----:B------:R-:W-:Y:S01]  /*2550*/  ISETP.GE.U32.AND P0, PT, R10, 0x3, PT ;  /* 0x000000030a00780c */ /* 0x000fe20003f06070 */
[----:B------:R-:W-:Y:S01]  /*2560*/  BSSY.RECONVERGENT B1, `(.L_x_34) ;  /* 0x000008a000017945 */ /* 0x000fe20003800200 */
[----:B------:R-:W-:Y:S01]  /*2570*/  IMAD.MOV.U32 R40, RZ, RZ, RZ ;  /* 0x000000ffff287224 */ /* 0x000fe200078e00ff */
[----:B------:R-:W-:Y:S01]  /*2580*/  CS2R R44, SRZ ;  /* 0x00000000002c7805 */ /* 0x000fe2000001ff00 */
[----:B------:R-:W-:-:S09]  /*2590*/  IMAD.MOV.U32 R13, RZ, RZ, 0x1 ;  /* 0x00000001ff0d7424 */ /* 0x000fd200078e00ff */
[----:B------:R-:W-:Y:S05]  /*25a0*/  @!P0 BRA `(.L_x_35) ;  /* 0x0000000800148947 */ /* 0x000fea0003800000 */
[----:B------:R-:W-:Y:S01]  /*25b0*/  IADD3 R0, PT, PT, R6, -0x1, RZ ;  /* 0xffffffff06007810 */ /* 0x000fe20007ffe0ff */
[----:B------:R-:W-:Y:S01]  /*25c0*/  BSSY.RECONVERGENT B2, `(.L_x_35) ;  /* 0x0000083000027945 */ /* 0x000fe20003800200 */
[----:B------:R-:W-:Y:S01]  /*25d0*/  IMAD.MOV.U32 R40, RZ, RZ, RZ ;  /* 0x000000ffff287224 */ /* 0x000fe200078e00ff */
[----:B------:R-:W-:Y:S01]  /*25e0*/  CS2R R44, SRZ ;  /* 0x00000000002c7805 */ /* 0x000fe2000001ff00 */
[----:B------:R-:W-:Y:S01]  /*25f0*/  IMAD.MOV.U32 R13, RZ, RZ, 0x1 ;  /* 0x00000001ff0d7424 */ /* 0x000fe200078e00ff */
[----:B------:R-:W-:-:S07]  /*2600*/  LOP3.LUT R0, R0, 0xfffffffc, RZ, 0xc0, !PT ;  /* 0xfffffffc00007812 */ /* 0x000fce00078ec0ff */
.L_x_41:
[----:B------:R-:W-:Y:S01]  /*2610*/  IMAD R30, R13, 0x4, R4 ;  /* 0x000000040d1e7824 */ /* 0x000fe200078e0204 */
[----:B------:R-:W-:Y:S04]  /*2620*/  BSSY.RECONVERGENT B3, `(.L_x_36) ;  /* 0x000001f000037945 */ /* 0x000fe80003800200 */
[----:B------:R-:W0:Y:S02]  /*2630*/  LDS R16, [R30] ;  /* 0x000000001e107984 */ /* 0x000e240000000800 */
[----:B0-----:R-:W-:-:S13]  /*2640*/  ISETP.NE.AND P0, PT, R16, R11, PT ;  /* 0x0000000b1000720c */ /* 0x001fda0003f05270 */
[----:B------:R-:W-:Y:S05]  /*2650*/  @P0 BRA `(.L_x_37) ;  /* 0x0000000000380947 */ /* 0x000fea0003800000 */
[----:B------:R-:W0:Y:S01]  /*2660*/  LDS R14, [R5+0x20] ;  /* 0x00002000050e7984 */ /* 0x000e220000000800 */
[----:B------:R-:W-:-:S06]  /*2670*/  LEA R17, R40, R5, 0x2 ;  /* 0x0000000528117211 */ /* 0x000fcc00078e10ff */
[----:B------:R-:W-:Y:S01]  /*2680*/  LDS R17, [R17+0x4c] ;  /* 0x00004c0011117984 */ /* 0x000fe20000000800 */
[C---:B0-----:R-:W-:Y:S02]  /*2690*/  IMAD R15, R14.reuse, 0x4, R5 ;  /* 0x000000040e0f7824 */ /* 0x041fe400078e0205 */
[----:B------:R-:W-:-:S03]  /*26a0*/  VIADD R28, R14, 0x1 ;  /* 0x000000010e1c7836 */ /* 0x000fc60000000000 */
[----:B------:R-:W0:Y:S04]  /*26b0*/  LDS R16, [R15+0x4c] ;  /* 0x00004c000f107984 */ /* 0x000e280000000800 */
[----:B------:R-:W-:Y:S04]  /*26c0*/  STS [R5+0x20], R28 ;  /* 0x0000201c05007388 */ /* 0x000fe80000000800 */
[----:B------:R-:W-:Y:S04]  /*26d0*/  STS [R15+0x50], RZ ;  /* 0x000050ff0f007388 */ /* 0x000fe80000000800 */
[----:B------:R-:W2:Y:S01]  /*26e0*/  LDS R32, [R5+0x20] ;  /* 0x0000200005207984 */ /* 0x000ea20000000800 */
[----:B0-----:R-:W-:-:S04]  /*26f0*/  ISETP.GT.AND P0, PT, R16, R17, PT ;  /* 0x000000111000720c */ /* 0x001fc80003f04270 */
[----:B------:R-:W-:Y:S01]  /*2700*/  SEL R40, R14, R40, P0 ;  /* 0x000000280e287207 */ /* 0x000fe20000000000 */
[----:B--2---:R-:W-:-:S05]  /*2710*/  IMAD R32, R32, 0x4, R5 ;  /* 0x0000000420207824 */ /* 0x004fca00078e0205 */
[----:B------:R0:W-:Y:S01]  /*2720*/  STS [R32+0x74], R13 ;  /* 0x0000740d20007388 */ /* 0x0001e20000000800 */
[----:B------:R-:W-:Y:S05]  /*2730*/  BRA `(.L_x_38) ;  /* 0x0000000000347947 */ /* 0x000fea0003800000 */
.L_x_37:
[----:B------:R-:W0:Y:S01]  /*2740*/  LDC.64 R14, c[0x0][0x398] ;  /* 0x0000e600ff0e7b82 */ /* 0x000e220000000a00 */
[----:B------:R-:W2:Y:S01]  /*2750*/  LDS R28, [R5+0x20] ;  /* 0x00002000051c7984 */ /* 0x000ea20000000800 */
[----:B0-----:R-:W-:-:S06]  /*2760*/  IMAD.WIDE R16, R16, 0x4, R14 ;  /* 0x0000000410107825 */ /* 0x001fcc00078e020e */
[----:B------:R-:W3:Y:S01]  /*2770*/  LDG.E R16, desc[UR12][R16.64+-0x4] ;  /* 0xfffffc0c10107981 */ /* 0x000ee2000c1e1900 */
[----:B--2---:R-:W-:-:S05]  /*2780*/  LEA R31, R28, R5, 0x2 ;  /* 0x000000051c1f7211 */ /* 0x004fca00078e10ff */
[----:B------:R-:W3:Y:S02]  /*2790*/  LDS R29, [R31+0x4c] ;  /* 0x00004c001f1d7984 */ /* 0x000ee40000000800 */
[----:B---3--:R-:W-:-:S05]  /*27a0*/  IMAD.IADD R32, R16, 0x1, R29 ;  /* 0x0000000110207824 */ /* 0x008fca00078e021d */
[----:B------:R-:W-:Y:S04]  /*27b0*/  STS [R31+0x4c], R32 ;  /* 0x00004c201f007388 */ /* 0x000fe80000000800 */
[----:B------:R-:W0:Y:S02]  /*27c0*/  LDS R29, [R30] ;  /* 0x000000001e1d7984 */ /* 0x000e240000000800 */
[----:B0-----:R-:W-:-:S06]  /*27d0*/  IMAD.WIDE R14, R29, 0x4, R14 ;  /* 0x000000041d0e7825 */ /* 0x001fcc00078e020e */
[----:B------:R-:W2:Y:S02]  /*27e0*/  LDG.E R14, desc[UR12][R14.64+-0x4] ;  /* 0xfffffc0c0e0e7981 */ /* 0x000ea4000c1e1900 */
[----:B--2---:R-:W0:Y:S02]  /*27f0*/  I2F.F64 R28, R14 ;  /* 0x0000000e001c7312 */ /* 0x004e240000201c00 */
[----:B0-----:R-:W-:-:S11]  /*2800*/  DADD R44, R44, R28 ;  /* 0x000000002c2c7229 */ /* 0x001fd6000000001c */
.L_x_38:
[----:B------:R-:W-:Y:S05]  /*2810*/  BSYNC.RECONVERGENT B3 ;  /* 0x0000000000037941 */ /* 0x000fea0003800200 */
.L_x_36:
[----:B------:R-:W2:Y:S02]  /*2820*/  LDS R14, [R30+0x4] ;  /* 0x000004001e0e7984 */ /* 0x000ea40000000800 */
[----:B--2---:R-:W-:-:S13]  /*2830*/  ISETP.NE.AND P1, PT, R14, R11, PT ;  /* 0x0000000b0e00720c */ /* 0x004fda0003f25270 */
[----:B------:R-:W2:Y:S01]  /*2840*/  @P1 LDC.64 R16, c[0x0][0x398] ;  /* 0x0000e600ff101b82 */ /* 0x000ea20000000a00 */
[----:B------:R-:W3:Y:S01]  /*2850*/  @P1 LDS R28, [R5+0x20] ;  /* 0x00002000051c1984 */ /* 0x000ee20000000800 */
[----:B--2---:R-:W-:-:S06]  /*2860*/  @P1 IMAD.WIDE R14, R14, 0x4, R16 ;  /* 0x000000040e0e1825 */ /* 0x004fcc00078e0210 */
[----:B------:R-:W2:Y:S01]  /*2870*/  @P1 LDG.E R14, desc[UR12][R14.64+-0x4] ;  /* 0xfffffc0c0e0e1981 */ /* 0x000ea2000c1e1900 */
[----:B------:R-:W-:Y:S01]  /*2880*/  @!P1 LEA R35, R40, R5, 0x2 ;  /* 0x0000000528239211 */ /* 0x000fe200078e10ff */
[----:B0-----:R-:W-:Y:S02]  /*2890*/  @!P1 VIADD R32, R13, 0x1 ;  /* 0x000000010d209836 */ /* 0x001fe40000000000 */
[----:B---3--:R-:W-:-:S05]  /*28a0*/  @P1 IMAD R28, R28, 0x4, R5 ;  /* 0x000000041c1c1824 */ /* 0x008fca00078e0205 */
[----:B------:R-:W2:Y:S02]  /*28b0*/  @P1 LDS R29, [R28+0x4c] ;  /* 0x00004c001c1d1984 */ /* 0x000ea40000000800 */
[----:B--2---:R-:W-:-:S05]  /*28c0*/  @P1 IMAD.IADD R29, R14, 0x1, R29 ;  /* 0x000000010e1d1824 */ /* 0x004fca00078e021d */
[----:B------:R-:W-:Y:S04]  /*28d0*/  @P1 STS [R28+0x4c], R29 ;  /* 0x00004c1d1c001388 */ /* 0x000fe80000000800 */
[----:B------:R-:W0:Y:S04]  /*28e0*/  @!P1 LDS R31, [R5+0x20] ;  /* 0x00002000051f9984 */ /* 0x000e280000000800 */
[----:B------:R-:W-:Y:S04]  /*28f0*/  @!P1 LDS R35, [R35+0x4c] ;  /* 0x00004c0023239984 */ /* 0x000fe80000000800 */
[----:B------:R-:W-:Y:S01]  /*2900*/  @P1 LDS R33, [R30+0x4] ;  /* 0x000004001e211984 */ /* 0x000fe20000000800 */
[----:B0-----:R-:W-:-:S02]  /*2910*/  @!P1 IMAD R36, R31, 0x4, R5 ;  /* 0x000000041f249824 */ /* 0x001fc400078e0205 */
[----:B------:R-:W-:-:S03]  /*2920*/  @!P1 VIADD R38, R31, 0x1 ;  /* 0x000000011f269836 */ /* 0x000fc60000000000 */
[----:B------:R-:W-:Y:S04]  /*2930*/  @!P1 LDS R34, [R36+0x4c] ;  /* 0x00004c0024229984 */ /* 0x000fe80000000800 */
        /* <DEDUP_REMOVED lines=8> */
[----:B------:R-:W2:Y:S01]  /*29c0*/  @P2 LDS R38, [R5+0x20] ;  /* 0x0000200005262984 */ /* 0x000ea20000000800 */
[----:B0-----:R-:W-:-:S06]  /*29d0*/  @P2 IMAD.WIDE R28, R28, 0x4, R14 ;  /* 0x000000041c1c2825 */ /* 0x001fcc00078e020e */
[----:B------:R-:W3:Y:S01]  /*29e0*/  @P2 LDG.E R28, desc[UR12][R28.64+-0x4] ;  /* 0xfffffc0c1c1c2981 */ /* 0x000ee2000c1e1900 */
[----:B------:R-:W-:-:S06]  /*29f0*/  @P1 IMAD.WIDE R16, R33, 0x4, R16 ;  /* 0x0000000421101825 */ /* 0x000fcc00078e0210 */
[----:B------:R-:W5:Y:S01]  /*2a00*/  @P1 LDG.E R16, desc[UR12][R16.64+-0x4] ;  /* 0xfffffc0c10101981 */ /* 0x000f62000c1e1900 */
[----:B--2---:R-:W-:-:S05]  /*2a10*/  @P2 IMAD R38, R38, 0x4, R5 ;  /* 0x0000000426262824 */ /* 0x004fca00078e0205 */
[----:B------:R-:W3:Y:S02]  /*2a20*/  @P2 LDS R41, [R38+0x4c] ;  /* 0x00004c0026292984 */ /* 0x000ee40000000800 */
[----:B---3--:R-:W-:-:S05]  /*2a30*/  @P2 IMAD.IADD R41, R28, 0x1, R41 ;  /* 0x000000011c292824 */ /* 0x008fca00078e0229 */
[----:B------:R-:W-:Y:S04]  /*2a40*/  @P2 STS [R38+0x4c], R41 ;  /* 0x00004c2926002388 */ /* 0x000fe80000000800 */
[----:B------:R-:W0:Y:S02]  /*2a50*/  @P2 LDS R37, [R30+0x8] ;  /* 0x000008001e252984 */ /* 0x000e240000000800 */
[----:B0-----:R-:W-:-:S06]  /*2a60*/  @P2 IMAD.WIDE R32, R37, 0x4, R14 ;  /* 0x0000000425202825 */ /* 0x001fcc00078e020e */
[----:B------:R-:W2:Y:S01]  /*2a70*/  @P2 LDG.E R32, desc[UR12][R32.64+-0x4] ;  /* 0xfffffc0c20202981 */ /* 0x000ea2000c1e1900 */
[----:B-----5:R-:W0:Y:S01]  /*2a80*/  @P1 I2F.F64 R14, R16 ;  /* 0x00000010000e1312 */ /* 0x020e220000201c00 */
[----:B------:R-:W-:Y:S01]  /*2a90*/  @!P1 ISETP.GT.AND P0, PT, R34, R35, PT ;  /* 0x000000232200920c */ /* 0x000fe20003f04270 */
[----:B------:R-:W-:Y:S03]  /*2aa0*/  BSSY.RECONVERGENT B3, `(.L_x_39) ;  /* 0x0000014000037945 */ /* 0x000fe60003800200 */
[----:B------:R-:W-:Y:S01]  /*2ab0*/  @!P1 SEL R40, R31, R40, P0 ;  /* 0x000000281f289207 */ /* 0x000fe20000000000 */
[----:B0-----:R-:W-:Y:S02]  /*2ac0*/  @P1 DADD R44, R44, R14 ;  /* 0x000000002c2c1229 */ /* 0x001fe4000000000e */
[----:B--2---:R-:W0:Y:S06]  /*2ad0*/  @P2 I2F.F64 R28, R32 ;  /* 0x00000020001c2312 */ /* 0x004e2c0000201c00 */
[----:B0-----:R-:W-:Y:S01]  /*2ae0*/  @P2 DADD R44, R44, R28 ;  /* 0x000000002c2c2229 */ /* 0x001fe2000000001c */
[----:B------:R-:W-:Y:S10]  /*2af0*/  @P2 BRA `(.L_x_40) ;  /* 0x0000000000382947 */ /* 0x000ff40003800000 */
[----:B------:R-:W0:Y:S01]  /*2b00*/  LDS R15, [R5+0x20] ;  /* 0x00002000050f7984 */ /* 0x000e220000000800 */
[----:B------:R-:W-:Y:S02]  /*2b10*/  IMAD R28, R40, 0x4, R5 ;  /* 0x00000004281c7824 */ /* 0x000fe400078e0205 */
[----:B------:R-:W-:-:S04]  /*2b20*/  VIADD R14, R13, 0x2 ;  /* 0x000000020d0e7836 */ /* 0x000fc80000000000 */
[----:B------:R-:W-:Y:S01]  /*2b30*/  LDS R28, [R28+0x4c] ;  /* 0x00004c001c1c7984 */ /* 0x000fe20000000800 */
[C---:B0-----:R-:W-:Y:S01]  /*2b40*/  LEA R16, R15.reuse, R5, 0x2 ;  /* 0x000000050f107211 */ /* 0x041fe200078e10ff */
[----:B------:R-:W-:-:S04]  /*2b50*/  VIADD R32, R15, 0x1 ;  /* 0x000000010f207836 */ /* 0x000fc80000000000 */
[----:B------:R-:W0:Y:S04]  /*2b60*/  LDS R17, [R16+0x4c] ;  /* 0x00004c0010117984 */ /* 0x000e280000000800 */
[----:B------:R-:W-:Y:S04]  /*2b70*/  STS [R5+0x20], R32 ;  /* 0x0000202005007388 */ /* 0x000fe80000000800 */
[----:B------:R-:W-:Y:S04]  /*2b80*/  STS [R16+0x50], RZ ;  /* 0x000050ff10007388 */ /* 0x000fe80000000800 */
[----:B------:R-:W2:Y:S01]  /*2b90*/  LDS R34, [R5+0x20] ;  /* 0x0000200005227984 */ /* 0x000ea20000000800 */
[----:B0-----:R-:W-:-:S04]  /*2ba0*/  ISETP.GT.AND P0, PT, R17, R28, PT ;  /* 0x0000001c1100720c */ /* 0x001fc80003f04270 */
[----:B------:R-:W-:Y:S01]  /*2bb0*/  SEL R40, R15, R40, P0 ;  /* 0x000000280f287207 */ /* 0x000fe20000000000 */
[----:B--2---:R-:W-:-:S05]  /*2bc0*/  IMAD R29, R34, 0x4, R5 ;  /* 0x00000004221d7824 */ /* 0x004fca00078e0205 */
[----:B------:R0:W-:Y:S03]  /*2bd0*/  STS [R29+0x74], R14 ;  /* 0x0000740e1d007388 */ /* 0x0001e60000000800 */
.L_x_40:
[----:B------:R-:W-:Y:S05]  /*2be0*/  BSYNC.RECONVERGENT B3 ;  /* 0x0000000000037941 */ /* 0x000fea0003800200 */
.L_x_39:
[----:B------:R-:W2:Y:S02]  /*2bf0*/  LDS R16, [R30+0xc] ;  /* 0x00000c001e107984 */ /* 0x000ea40000000800 */
[----:B--2---:R-:W-:-:S13]  /*2c00*/  ISETP.NE.AND P1, PT, R16, R11, PT ;  /* 0x0000000b1000720c */ /* 0x004fda0003f25270 */
[----:B0-----:R-:W0:Y:S01]  /*2c10*/  @P1 LDC.64 R14, c[0x0][0x398] ;  /* 0x0000e600ff0e1b82 */ /* 0x001e220000000a00 */
[----:B------:R-:W2:Y:S01]  /*2c20*/  @P1 LDS R28, [R5+0x20] ;  /* 0x00002000051c1984 */ /* 0x000ea20000000800 */
[----:B0-----:R-:W-:-:S06]  /*2c30*/  @P1 IMAD.WIDE R16, R16, 0x4, R14 ;  /* 0x0000000410101825 */ /* 0x001fcc00078e020e */
[----:B------:R-:W3:Y:S01]  /*2c40*/  @P1 LDG.E R16, desc[UR12][R16.64+-0x4] ;  /* 0xfffffc0c10101981 */ /* 0x000ee2000c1e1900 */
[----:B--2---:R-:W-:-:S05]  /*2c50*/  @P1 LEA R28, R28, R5, 0x2 ;  /* 0x000000051c1c1211 */ /* 0x004fca00078e10ff */
[----:B------:R-:W3:Y:S02]  /*2c60*/  @P1 LDS R29, [R28+0x4c] ;  /* 0x00004c001c1d1984 */ /* 0x000ee40000000800 */
[----:B---3--:R-:W-:-:S05]  /*2c70*/  @P1 IMAD.IADD R29, R16, 0x1, R29 ;  /* 0x00000001101d1824 */ /* 0x008fca00078e021d */
[----:B------:R-:W-:Y:S04]  /*2c80*/  @P1 STS [R28+0x4c], R29 ;  /* 0x00004c1d1c001388 */ /* 0x000fe80000000800 */
[----:B------:R-:W0:Y:S02]  /*2c90*/  @P1 LDS R31, [R30+0xc] ;  /* 0x00000c001e1f1984 */ /* 0x000e240000000800 */
[----:B0-----:R-:W-:Y:S02]  /*2ca0*/  @P1 IMAD.WIDE R14, R31, 0x4, R14 ;  /* 0x000000041f0e1825 */ /* 0x001fe400078e020e */
[----:B------:R-:W0:Y:S04]  /*2cb0*/  @!P1 LDS R31, [R5+0x20] ;  /* 0x00002000051f9984 */ /* 0x000e280000000800 */
[----:B------:R-:W2:Y:S01]  /*2cc0*/  @P1 LDG.E R14, desc[UR12][R14.64+-0x4] ;  /* 0xfffffc0c0e0e1981 */ /* 0x000ea2000c1e1900 */
[----:B------:R-:W-:-:S02]  /*2cd0*/  @!P1 IMAD R33, R40, 0x4, R5 ;  /* 0x0000000428219824 */ /* 0x000fc400078e0205 */
[C---:B------:R-:W-:Y:S02]  /*2ce0*/  VIADD R17, R13.reuse, 0x3 ;  /* 0x000000030d117836 */ /* 0x040fe40000000000 */
[----:B------:R-:W-:Y:S02]  /*2cf0*/  VIADD R13, R13, 0x4 ;  /* 0x000000040d0d7836 */ /* 0x000fe40000000000 */
[----:B------:R-:W-:Y:S01]  /*2d00*/  @!P1 LDS R33, [R33+0x4c] ;  /* 0x00004c0021219984 */ /* 0x000fe20000000800 */
[----:B------:R-:W-:Y:S01]  /*2d10*/  ISETP.NE.AND P2, PT, R17, R0, PT ;  /* 0x000000001100720c */ /* 0x000fe20003f45270 */
[C---:B0-----:R-:W-:Y:S01]  /*2d20*/  @!P1 IMAD R16, R31.reuse, 0x4, R5 ;  /* 0x000000041f109824 */ /* 0x041fe200078e0205 */
[----:B------:R-:W-:-:S04]  /*2d30*/  @!P1 IADD3 R34, PT, PT, R31, 0x1, RZ ;  /* 0x000000011f229810 */ /* 0x000fc80007ffe0ff */
[----:B------:R-:W0:Y:S04]  /*2d40*/  @!P1 LDS R32, [R16+0x4c] ;  /* 0x00004c0010209984 */ /* 0x000e280000000800 */
[----:B------:R-:W-:Y:S04]  /*2d50*/  @!P1 STS [R5+0x20], R34 ;  /* 0x0000202205009388 */ /* 0x000fe80000000800 */
[----:B------:R-:W-:Y:S04]  /*2d60*/  @!P1 STS [R16+0x50], RZ ;  /* 0x000050ff10009388 */ /* 0x000fe80000000800 */
[----:B------:R-:W3:Y:S01]  /*2d70*/  @!P1 LDS R28, [R5+0x20] ;  /* 0x00002000051c9984 */ /* 0x000ee20000000800 */
[----:B0-----:R-:W-:-:S04]  /*2d80*/  @!P1 ISETP.GT.AND P0, PT, R32, R33, PT ;  /* 0x000000212000920c */ /* 0x001fc80003f04270 */
[----:B------:R-:W-:Y:S01]  /*2d90*/  @!P1 SEL R40, R31, R40, P0 ;  /* 0x000000281f289207 */ /* 0x000fe20000000000 */
[----:B---3--:R-:W-:-:S05]  /*2da0*/  @!P1 IMAD R28, R28, 0x4, R5 ;  /* 0x000000041c1c9824 */ /* 0x008fca00078e0205 */
[----:B------:R0:W-:Y:S01]  /*2db0*/  @!P1 STS [R28+0x74], R17 ;  /* 0x000074111c009388 */ /* 0x0001e20000000800 */
[----:B--2---:R-:W2:Y:S02]  /*2dc0*/  @P1 I2F.F64 R14, R14 ;  /* 0x0000000e000e1312 */ /* 0x004ea40000201c00 */
[----:B--2---:R-:W-:Y:S01]  /*2dd0*/  @P1 DADD R44, R44, R14 ;  /* 0x000000002c2c1229 */ /* 0x004fe2000000000e */
[----:B0-----:R-:W-:Y:S10]  /*2de0*/  @P2 BRA `(.L_x_41) ;  /* 0xfffffff800082947 */ /* 0x001ff4000383ffff */
[----:B------:R-:W-:Y:S05]  /*2df0*/  BSYNC.RECONVERGENT B2 ;  /* 0x0000000000027941 */ /* 0x000fea0003800200 */
.L_x_35:
[----:B------:R-:W-:Y:S05]  /*2e00*/  BSYNC.RECONVERGENT B1 ;  /* 0x0000000000017941 */ /* 0x000fea0003800200 */
.L_x_34:
[----:B------:R-:W-:-:S13]  /*2e10*/  ISETP.NE.AND P0, PT, R8, RZ, PT ;  /* 0x000000ff0800720c */ /* 0x000fda0003f05270 */
[----:B------:R-:W-:Y:S05]  /*2e20*/  @!P0 BRA `(.L_x_33) ;  /* 0x00000004006c8947 */ /* 0x000fea0003800000 */
[----:B------:R-:W-:-:S05]  /*2e30*/  LEA R0, R13, R4, 0x2 ;  /* 0x000000040d007211 */ /* 0x000fca00078e10ff */
[----:B------:R-:W0:Y:S02]  /*2e40*/  LDS R16, [R0] ;  /* 0x0000000000107984 */ /* 0x000e240000000800 */
[----:B0-----:R-:W-:-:S13]  /*2e50*/  ISETP.NE.AND P1, PT, R16, R11, PT ;  /* 0x0000000b1000720c */ /* 0x001fda0003f25270 */
[----:B------:R-:W0:Y:S01]  /*2e60*/  @P1 LDC.64 R14, c[0x0][0x398] ;  /* 0x0000e600ff0e1b82 */ /* 0x000e220000000a00 */
[----:B------:R-:W2:Y:S01]  /*2e70*/  @P1 LDS R28, [R5+0x20] ;  /* 0x00002000051c1984 */ /* 0x000ea20000000800 */
[----:B0-----:R-:W-:-:S06]  /*2e80*/  @P1 IMAD.WIDE R16, R16, 0x4, R14 ;  /* 0x0000000410101825 */ /* 0x001fcc00078e020e */
[----:B------:R-:W3:Y:S01]  /*2e90*/  @P1 LDG.E R16, desc[UR12][R16.64+-0x4] ;  /* 0xfffffc0c10101981 */ /* 0x000ee2000c1e1900 */
[----:B--2---:R-:W-:-:S05]  /*2ea0*/  @P1 IMAD R28, R28, 0x4, R5 ;  /* 0x000000041c1c1824 */ /* 0x004fca00078e0205 */
[----:B------:R-:W3:Y:S02]  /*2eb0*/  @P1 LDS R29, [R28+0x4c] ;  /* 0x00004c001c1d1984 */ /* 0x000ee40000000800 */
[----:B---3--:R-:W-:-:S05]  /*2ec0*/  @P1 IMAD.IADD R29, R16, 0x1, R29 ;  /* 0x00000001101d1824 */ /* 0x008fca00078e021d */
[----:B------:R-:W-:Y:S04]  /*2ed0*/  @P1 STS [R28+0x4c], R29 ;  /* 0x00004c1d1c001388 */ /* 0x000fe80000000800 */
[----:B------:R-:W0:Y:S04]  /*2ee0*/  @P1 LDS R31, [R0] ;  /* 0x00000000001f1984 */ /* 0x000e280000000800 */
[----:B------:R-:W2:Y:S01]  /*2ef0*/  @!P1 LDS R30, [R5+0x20] ;  /* 0x00002000051e9984 */ /* 0x000ea20000000800 */
[----:B0-----:R-:W-:-:S06]  /*2f00*/  @P1 IMAD.WIDE R14, R31, 0x4, R14 ;  /* 0x000000041f0e1825 */ /* 0x001fcc00078e020e */
[----:B------:R-:W3:Y:S01]  /*2f10*/  @P1 LDG.E R14, desc[UR12][R14.64+-0x4] ;  /* 0xfffffc0c0e0e1981 */ /* 0x000ee2000c1e1900 */
[----:B------:R-:W-:Y:S01]  /*2f20*/  @!P1 IMAD R31, R40, 0x4, R5 ;  /* 0x00000004281f9824 */ /* 0x000fe200078e0205 */
[C---:B--2---:R-:W-:Y:S01]  /*2f30*/  @!P1 LEA R16, R30.reuse, R5, 0x2 ;  /* 0x000000051e109211 */ /* 0x044fe200078e10ff */
[----:B------:R-:W-:Y:S01]  /*2f40*/  @!P1 VIADD R34, R30, 0x1 ;  /* 0x000000011e229836 */ /* 0x000fe20000000000 */
[----:B------:R-:W-:Y:S02]  /*2f50*/  ISETP.NE.AND P2, PT, R8, 0x1, PT ;  /* 0x000000010800780c */ /* 0x000fe40003f45270 */
[----:B------:R-:W-:Y:S04]  /*2f60*/  @!P1 LDS R32, [R31+0x4c] ;  /* 0x00004c001f209984 */ /* 0x000fe80000000800 */
[----:B------:R-:W0:Y:S04]  /*2f70*/  @!P1 LDS R17, [R16+0x4c] ;  /* 0x00004c0010119984 */ /* 0x000e280000000800 */
[----:B------:R-:W-:Y:S04]  /*2f80*/  @!P1 STS [R5+0x20], R34 ;  /* 0x0000202205009388 */ /* 0x000fe80000000800 */
[----:B------:R-:W-:Y:S04]  /*2f90*/  @!P1 STS [R16+0x50], RZ ;  /* 0x000050ff10009388 */ /* 0x000fe80000000800 */
[----:B------:R-:W2:Y:S01]  /*2fa0*/  @!P1 LDS R28, [R5+0x20] ;  /* 0x00002000051c9984 */ /* 0x000ea20000000800 */
[----:B0-----:R-:W-:-:S04]  /*2fb0*/  @!P1 ISETP.GT.AND P0, PT, R17, R32, PT ;  /* 0x000000201100920c */ /* 0x001fc80003f04270 */
[----:B------:R-:W-:Y:S01]  /*2fc0*/  @!P1 SEL R40, R30, R40, P0 ;  /* 0x000000281e289207 */ /* 0x000fe20000000000 */
[----:B--2---:R-:W-:-:S05]  /*2fd0*/  @!P1 IMAD R28, R28, 0x4, R5 ;  /* 0x000000041c1c9824 */ /* 0x004fca00078e0205 */
[----:B------:R0:W-:Y:S01]  /*2fe0*/  @!P1 STS [R28+0x74], R13 ;  /* 0x0000740d1c009388 */ /* 0x0001e20000000800 */
[----:B---3--:R-:W2:Y:S02]  /*2ff0*/  @P1 I2F.F64 R14, R14 ;  /* 0x0000000e000e1312 */ /* 0x008ea40000201c00 */
[----:B--2---:R-:W-:Y:S01]  /*3000*/  @P1 DADD R44, R14, R44 ;  /* 0x000000000e2c1229 */ /* 0x004fe2000000002c */
[----:B0-----:R-:W-:Y:S10]  /*3010*/  @!P2 BRA `(.L_x_33) ;  /* 0x0000000000f0a947 */ /* 0x001ff40003800000 */
[----:B------:R-:W0:Y:S02]  /*3020*/  LDS R16, [R0+0x4] ;  /* 0x0000040000107984 */ /* 0x000e240000000800 */
[----:B0-----:R-:W-:-:S13]  /*3030*/  ISETP.NE.AND P1, PT, R16, R11, PT ;  /* 0x0000000b1000720c */ /* 0x001fda0003f25270 */
[----:B------:R-:W0:Y:S01]  /*3040*/  @P1 LDC.64 R14, c[0x0][0x398] ;  /* 0x0000e600ff0e1b82 */ /* 0x000e220000000a00 */
[----:B------:R-:W2:Y:S01]  /*3050*/  @P1 LDS R28, [R5+0x20] ;  /* 0x00002000051c1984 */ /* 0x000ea20000000800 */
[----:B0-----:R-:W-:-:S06]  /*3060*/  @P1 IMAD.WIDE R16, R16, 0x4, R14 ;  /* 0x0000000410101825 */ /* 0x001fcc00078e020e */
[----:B------:R-:W3:Y:S01]  /*3070*/  @P1 LDG.E R16, desc[UR12][R16.64+-0x4] ;  /* 0xfffffc0c10101981 */ /* 0x000ee2000c1e1900 */
[----:B--2---:R-:W-:-:S05]  /*3080*/  @P1 IMAD R28, R28, 0x4, R5 ;  /* 0x000000041c1c1824 */ /* 0x004fca00078e0205 */
[----:B------:R-:W3:Y:S02]  /*3090*/  @P1 LDS R29, [R28+0x4c] ;  /* 0x00004c001c1d1984 */ /* 0x000ee40000000800 */
[----:B---3--:R-:W-:-:S05]  /*30a0*/  @P1 IADD3 R29, PT, PT, R16, R29, RZ ;  /* 0x0000001d101d1210 */ /* 0x008fca0007ffe0ff */
[----:B------:R-:W-:Y:S04]  /*30b0*/  @P1 STS [R28+0x4c], R29 ;  /* 0x00004c1d1c001388 */ /* 0x000fe80000000800 */
[----:B------:R-:W0:Y:S04]  /*30c0*/  @P1 LDS R31, [R0+0x4] ;  /* 0x00000400001f1984 */ /* 0x000e280000000800 */
[----:B------:R-:W2:Y:S01]  /*30d0*/  @!P1 LDS R30, [R5+0x20] ;  /* 0x00002000051e9984 */ /* 0x000ea20000000800 */
[----:B0-----:R-:W-:-:S06]  /*30e0*/  @P1 IMAD.WIDE R14, R31, 0x4, R14 ;  /* 0x000000041f0e1825 */ /* 0x001fcc00078e020e */
[----:B------:R-:W3:Y:S01]  /*30f0*/  @P1 LDG.E R14, desc[UR12][R14.64+-0x4] ;  /* 0xfffffc0c0e0e1981 */ /* 0x000ee2000c1e1900 */
[--C-:B------:R-:W-:Y:S01]  /*3100*/  @!P1 IMAD R32, R40, 0x4, R5.reuse ;  /* 0x0000000428209824 */ /* 0x100fe200078e0205 */
[----:B------:R-:W-:Y:S01]  /*3110*/  @!P1 IADD3 R29, PT, PT, R13, 0x1, RZ ;  /* 0x000000010d1d9810 */ /* 0x000fe20007ffe0ff */
[----:B--2---:R-:W-:Y:S01]  /*3120*/  @!P1 IMAD R16, R30, 0x4, R5 ;  /* 0x000000041e109824 */ /* 0x004fe200078e0205 */
[----:B------:R-:W-:Y:S01]  /*3130*/  ISETP.NE.AND P2, PT, R8, 0x2, PT ;  /* 0x000000020800780c */ /* 0x000fe20003f45270 */
[----:B------:R-:W-:Y:S02]  /*3140*/  @!P1 VIADD R34, R30, 0x1 ;  /* 0x000000011e229836 */ /* 0x000fe40000000000 */
        /* <DEDUP_REMOVED lines=22> */
[----:B------:R-:W0:Y:S04]  /*32b0*/  @P1 LDS R31, [R0+0x8] ;  /* 0x00000800001f1984 */ /* 0x000e280000000800 */
[----:B------:R-:W2:Y:S01]  /*32c0*/  @!P1 LDS R30, [R5+0x20] ;  /* 0x00002000051e9984 */ /* 0x000ea20000000800 */
[----:B0-----:R-:W-:-:S06]  /*32d0*/  @P1 IMAD.WIDE R14, R31, 0x4, R14 ;  /* 0x000000041f0e1825 */ /* 0x001fcc00078e020e */
[----:B------:R-:W3:Y:S01]  /*32e0*/  @P1 LDG.E R14, desc[UR12][R14.64+-0x4] ;  /* 0xfffffc0c0e0e1981 */ /* 0x000ee2000c1e1900 */
[----:B------:R-:W-:Y:S01]  /*32f0*/  @!P1 LEA R32, R40, R5, 0x2 ;  /* 0x0000000528209211 */ /* 0x000fe200078e10ff */
[C---:B--2---:R-:W-:Y:S02]  /*3300*/  @!P1 IMAD R16, R30.reuse, 0x4, R5 ;  /* 0x000000041e109824 */ /* 0x044fe400078e0205 */
[----:B------:R-:W-:Y:S02]  /*3310*/  @!P1 VIADD R34, R30, 0x1 ;  /* 0x000000011e229836 */ /* 0x000fe40000000000 */
[----:B------:R-:W-:Y:S01]  /*3320*/  @!P1 VIADD R13, R13, 0x2 ;  /* 0x000000020d0d9836 */ /* 0x000fe20000000000 */
[----:B------:R-:W-:Y:S04]  /*3330*/  @!P1 LDS R32, [R32+0x4c] ;  /* 0x00004c0020209984 */ /* 0x000fe80000000800 */
[----:B------:R-:W0:Y:S04]  /*3340*/  @!P1 LDS R17, [R16+0x4c] ;  /* 0x00004c0010119984 */ /* 0x000e280000000800 */
[----:B------:R-:W-:Y:S04]  /*3350*/  @!P1 STS [R5+0x20], R34 ;  /* 0x0000202205009388 */ /* 0x000fe80000000800 */
[----:B------:R-:W-:Y:S04]  /*3360*/  @!P1 STS [R16+0x50], RZ ;  /* 0x000050ff10009388 */ /* 0x000fe80000000800 */
[----:B------:R-:W2:Y:S01]  /*3370*/  @!P1 LDS R0, [R5+0x20] ;  /* 0x0000200005009984 */ /* 0x000ea20000000800 */
[----:B0-----:R-:W-:-:S04]  /*3380*/  @!P1 ISETP.GT.AND P0, PT, R17, R32, PT ;  /* 0x000000201100920c */ /* 0x001fc80003f04270 */
[----:B------:R-:W-:Y:S02]  /*3390*/  @!P1 SEL R40, R30, R40, P0 ;  /* 0x000000281e289207 */ /* 0x000fe40000000000 */
[----:B--2---:R-:W-:-:S05]  /*33a0*/  @!P1 LEA R0, R0, R5, 0x2 ;  /* 0x0000000500009211 */ /* 0x004fca00078e10ff */
[----:B------:R0:W-:Y:S01]  /*33b0*/  @!P1 STS [R0+0x74], R13 ;  /* 0x0000740d00009388 */ /* 0x0001e20000000800 */
[----:B---3--:R-:W2:Y:S02]  /*33c0*/  @P1 I2F.F64 R14, R14 ;  /* 0x0000000e000e1312 */ /* 0x008ea40000201c00 */
[----:B0-2---:R-:W-:-:S11]  /*33d0*/  @P1 DADD R44, R14, R44 ;  /* 0x000000000e2c1229 */ /* 0x005fd6000000002c */
.L_x_33:
[----:B------:R-:W-:Y:S05]  /*33e0*/  BSYNC.RECONVERGENT B0 ;  /* 0x0000000000007941 */ /* 0x000fea0003800200 */
.L_x_32:
[----:B------:R-:W-:Y:S01]  /*33f0*/  UMOV UR16, 0x9999999a ;  /* 0x9999999a00107882 */ /* 0x000fe20000000000 */
[----:B------:R-:W-:Y:S01]  /*3400*/  UMOV UR17, 0x3fb99999 ;  /* 0x3fb9999900117882 */ /* 0x000fe20000000000 */
[----:B------:R-:W0:Y:S01]  /*3410*/  LDS R32, [R5+0x4c] ;  /* 0x00004c0005207984 */ /* 0x000e220000000800 */
[----:B------:R-:W-:Y:S01]  /*3420*/  DADD R46, R44, UR16 ;  /* 0x000000102c2e7e29 */ /* 0x000fe20008000000 */
[----:B------:R-:W-:Y:S01]  /*3430*/  IMAD.MOV.U32 R14, RZ, RZ, 0x1 ;  /* 0x00000001ff0e7424 */ /* 0x000fe200078e00ff */
[----:B------:R-:W2:Y:S01]  /*3440*/  LDC R13, c[0x0][0x3b0] ;  /* 0x0000ec00ff0d7b82 */ /* 0x000ea20000000800 */
[----:B------:R-:W-:Y:S03]  /*3450*/  BSSY.RECONVERGENT B1, `(.L_x_42) ;  /* 0x0000014000017945 */ /* 0x000fe60003800200 */
[----:B------:R-:W3:Y:S02]  /*3460*/  MUFU.RCP64H R15, R47 ;  /* 0x0000002f000f7308 */ /* 0x000ee40000001800 */
[----:B---3--:R-:W-:Y:S01]  /*3470*/  DFMA R16, -R46, R14, 1 ;  /* 0x3ff000002e10742b */ /* 0x008fe2000000010e */
[----:B--2---:R-:W-:-:S07]  /*3480*/  ISETP.GE.AND P1, PT, R13, 0x2, PT ;  /* 0x000000020d00780c */ /* 0x004fce0003f26270 */
[----:B------:R-:W-:-:S08]  /*3490*/  DFMA R16, R16, R16, R16 ;  /* 0x000000101010722b */ /* 0x000fd00000000010 */
[----:B------:R-:W-:Y:S01]  /*34a0*/  DFMA R16, R14, R16, R14 ;  /* 0x000000100e10722b */ /* 0x000fe2000000000e */
[----:B0-----:R-:W0:Y:S07]  /*34b0*/  I2F.F64 R32, R32 ;  /* 0x0000002000207312 */ /* 0x001e2e0000201c00 */
[----:B------:R-:W-:-:S08]  /*34c0*/  DFMA R14, -R46, R16, 1 ;  /* 0x3ff000002e0e742b */ /* 0x000fd00000000110 */
[----:B------:R-:W-:Y:S01]  /*34d0*/  DFMA R14, R16, R14, R16 ;  /* 0x0000000e100e722b */ /* 0x000fe20000000010 */
[----:B0-----:R-:W-:-:S07]  /*34e0*/  FSETP.GEU.AND P2, PT, |R33|, 6.5827683646048100446e-37, PT ;  /* 0x036000002100780b */ /* 0x001fce0003f4e200 */
[----:B------:R-:W-:-:S08]  /*34f0*/  DMUL R48, R32, R14 ;  /* 0x0000000e20307228 */ /* 0x000fd00000000000 */
[----:B------:R-:W-:-:S08]  /*3500*/  DFMA R16, -R46, R48, R32 ;  /* 0x000000302e10722b */ /* 0x000fd00000000120 */
[----:B------:R-:W-:-:S10]  /*3510*/  DFMA R48, R14, R16, R48 ;  /* 0x000000100e30722b */ /* 0x000fd40000000030 */
[----:B------:R-:W-:-:S05]  /*3520*/  FFMA R0, RZ, R47, R49 ;  /* 0x0000002fff007223 */ /* 0x000fca0000000031 */
[----:B------:R-:W-:-:S13]  /*3530*/  FSETP.GT.AND P0, PT, |R0|, 1.469367938527859385e-39, PT ;  /* 0x001000000000780b */ /* 0x000fda0003f04200 */
[----:B------:R-:W-:Y:S05]  /*3540*/  @P0 BRA P2, `(.L_x_43) ;  /* 0x0000000000100947 */ /* 0x000fea0001000000 */
[----:B------:R-:W-:Y:S01]  /*3550*/  IMAD.MOV.U32 R30, RZ, RZ, R46 ;  /* 0x000000ffff1e7224 */ /* 0x000fe200078e002e */
[----:B------:R-:W-:Y:S01]  /*3560*/  MOV R0, 0x3590 ;  /* 0x0000359000007802 */ /* 0x000fe20000000f00 */
[----:B------:R-:W-:-:S07]  /*3570*/  IMAD.MOV.U32 R31, RZ, RZ, R47 ;  /* 0x000000ffff1f7224 */ /* 0x000fce00078e002f */
[----:B-1--4-:R-:W-:Y:S05]  /*3580*/  CALL.REL.NOINC `($__internal_0_$__cuda_sm20_div_rn_f64_full) ;  /* 0x00000070000c7944 */ /* 0x012fea0003c00000 */
.L_x_43:
[----:B------:R-:W-:Y:S05]  /*3590*/  BSYNC.RECONVERGENT B1 ;  /* 0x0000000000017941 */ /* 0x000fea0003800200 */
.L_x_42:
[----:B------:R0:W-:Y:S01]  /*35a0*/  STS.64 [R5+0xa0], R48 ;  /* 0x0000a03005007388 */ /* 0x0001e20000000a00 */
[----:B------:R-:W-:Y:S01]  /*35b0*/  MOV R42, RZ ;  /* 0x000000ff002a7202 */ /* 0x000fe20000000f00 */
[----:B------:R-:W-:Y:S06]  /*35c0*/  @!P1 BRA `(.L_x_44) ;  /* 0x0000001800409947 */ /* 0x000fec0003800000 */
[----:B------:R-:W-:Y:S01]  /*35d0*/  UISETP.GE.U32.AND UP0, UPT, UR11, 0x7, UPT ;  /* 0x000000070b00788c */ /* 0x000fe2000bf06070 */
[----:B------:R-:W-:Y:S02]  /*35e0*/  IMAD.MOV.U32 R50, RZ, RZ, R48 ;  /* 0x000000ffff327224 */ /* 0x000fe400078e0030 */
[----:B------:R-:W-:Y:S02]  /*35f0*/  IMAD.MOV.U32 R51, RZ, RZ, R49 ;  /* 0x000000ffff337224 */ /* 0x000fe400078e0031 */
[----:B------:R-:W-:-:S04]  /*3600*/  IMAD.MOV.U32 R38, RZ, RZ, 0x1 ;  /* 0x00000001ff267424 */ /* 0x000fc800078e00ff */
[----:B------:R-:W-:Y:S05]  /*3610*/  BRA.U !UP0, `(.L_x_45) ;  /* 0x0000000d08247547 */ /* 0x000fea000b800000 */
[----:B------:R-:W-:Y:S01]  /*3620*/  HFMA2 R38, -RZ, RZ, 0, 5.9604644775390625e-08 ;  /* 0x00000001ff267431 */ /* 0x000fe200000001ff */
[----:B------:R-:W-:Y:S06]  /*3630*/  BSSY.RECONVERGENT B1, `(.L_x_45) ;  /* 0x00000c7000017945 */ /* 0x000fec0003800200 */
.L_x_62:
[----:B------:R-:W-:Y:S01]  /*3640*/  IMAD R43, R38, 0x4, R5 ;  /* 0x00000004262b7824 */ /* 0x000fe200078e0205 */
[----:B--2---:R-:W2:Y:S01]  /*3650*/  MUFU.RCP64H R15, R47 ;  /* 0x0000002f000f7308 */ /* 0x004ea20000001800 */
[----:B------:R-:W-:Y:S01]  /*3660*/  IMAD.MOV.U32 R14, RZ, RZ, 0x1 ;  /* 0x00000001ff0e7424 */ /* 0x000fe200078e00ff */
[----:B------:R-:W-:Y:S02]  /*3670*/  BSSY.RECONVERGENT B2, `(.L_x_46) ;  /* 0x0000013000027945 */ /* 0x000fe40003800200 */
[----:B------:R-:W3:Y:S03]  /*3680*/  LDS R32, [R43+0x4c] ;  /* 0x00004c002b207984 */ /* 0x000ee60000000800 */
[----:B--2---:R-:W-:-:S08]  /*3690*/  DFMA R16, -R46, R14, 1 ;  /* 0x3ff000002e10742b */ /* 0x004fd0000000010e */
[----:B------:R-:W-:-:S08]  /*36a0*/  DFMA R16, R16, R16, R16 ;  /* 0x000000101010722b */ /* 0x000fd00000000010 */
[----:B------:R-:W-:-:S08]  /*36b0*/  DFMA R14, R14, R16, R14 ;  /* 0x000000100e0e722b */ /* 0x000fd0000000000e */
[----:B------:R-:W-:Y:S01]  /*36c0*/  DFMA R16, -R46, R14, 1 ;  /* 0x3ff000002e10742b */ /* 0x000fe2000000010e */
[----:B---3--:R-:W2:Y:S07]  /*36d0*/  I2F.F64 R32, R32 ;  /* 0x0000002000207312 */ /* 0x008eae0000201c00 */
[----:B------:R-:W-:-:S08]  /*36e0*/  DFMA R14, R14, R16, R14 ;  /* 0x000000100e0e722b */ /* 0x000fd0000000000e */
[----:B--2---:R-:W-:Y:S01]  /*36f0*/  DMUL R28, R14, R32 ;  /* 0x000000200e1c7228 */ /* 0x004fe20000000000 */
[----:B------:R-:W-:-:S07]  /*3700*/  FSETP.GEU.AND P2, PT, |R33|, 6.5827683646048100446e-37, PT ;  /* 0x036000002100780b */ /* 0x000fce0003f4e200 */
[----:B------:R-:W-:-:S08]  /*3710*/  DFMA R16, -R46, R28, R32 ;  /* 0x0000001c2e10722b */ /* 0x000fd00000000120 */
[----:B0-----:R-:W-:-:S10]  /*3720*/  DFMA R48, R14, R16, R28 ;  /* 0x000000100e30722b */ /* 0x001fd4000000001c */
[----:B------:R-:W-:-:S05]  /*3730*/  FFMA R0, RZ, R47, R49 ;  /* 0x0000002fff007223 */ /* 0x000fca0000000031 */
[----:B------:R-:W-:-:S13]  /*3740*/  FSETP.GT.AND P0, PT, |R0|, 1.469367938527859385e-39, PT ;  /* 0x001000000000780b */ /* 0x000fda0003f04200 */
[----:B------:R-:W-:Y:S05]  /*3750*/  @P0 BRA P2, `(.L_x_47) ;  /* 0x0000000000100947 */ /* 0x000fea0001000000 */
[----:B------:R-:W-:Y:S01]  /*3760*/  IMAD.MOV.U32 R30, RZ, RZ, R46 ;  /* 0x000000ffff1e7224 */ /* 0x000fe200078e002e */
[----:B------:R-:W-:Y:S02]  /*3770*/  MOV R31, R47 ;  /* 0x0000002f001f7202 */ /* 0x000fe40000000f00 */
[----:B------:R-:W-:-:S07]  /*3780*/  MOV R0, 0x37a0 ;  /* 0x000037a000007802 */ /* 0x000fce0000000f00 */
[----:B-1--4-:R-:W-:Y:S05]  /*3790*/  CALL.REL.NOINC `($__internal_0_$__cuda_sm20_div_rn_f64_full) ;  /* 0x0000006c00887944 */ /* 0x012fea0003c00000 */
.L_x_47:
[----:B------:R-:W-:Y:S05]  /*37a0*/  BSYNC.RECONVERGENT B2 ;  /* 0x0000000000027941 */ /* 0x000fea0003800200 */
.L_x_46:
[----:B------:R-:W-:Y:S01]  /*37b0*/  DADD R50, R48, R50 ;  /* 0x0000000030327229 */ /* 0x000fe20000000032 */
[----:B------:R-:W-:Y:S01]  /*37c0*/  IMAD R41, R38, 0x4, R43 ;  /* 0x0000000426297824 */ /* 0x000fe200078e022b */
[----:B------:R-:W0:Y:S01]  /*37d0*/  MUFU.RCP64H R17, R47 ;  /* 0x0000002f00117308 */ /* 0x000e220000001800 */
[----:B------:R-:W-:Y:S01]  /*37e0*/  IMAD.MOV.U32 R16, RZ, RZ, 0x1 ;  /* 0x00000001ff107424 */ /* 0x000fe200078e00ff */
[----:B------:R-:W-:Y:S03]  /*37f0*/  BSSY.RECONVERGENT B2, `(.L_x_48) ;  /* 0x0000014000027945 */ /* 0x000fe60003800200 */
[----:B------:R-:W-:Y:S04]  /*3800*/  STS.64 [R41+0xa0], R50 ;  /* 0x0000a03229007388 */ /* 0x000fe80000000a00 */
[----:B------:R-:W2:Y:S01]  /*3810*/  LDS R32, [R43+0x50] ;  /* 0x000050002b207984 */ /* 0x000ea20000000800 */
[----:B0-----:R-:W-:-:S08]  /*3820*/  DFMA R14, -R46, R16, 1 ;  /* 0x3ff000002e0e742b */ /* 0x001fd00000000110 */
[----:B------:R-:W-:-:S08]  /*3830*/  DFMA R14, R14, R14, R14 ;  /* 0x0000000e0e0e722b */ /* 0x000fd0000000000e */
[----:B------:R-:W-:-:S08]  /*3840*/  DFMA R16, R16, R14, R16 ;  /* 0x0000000e1010722b */ /* 0x000fd00000000010 */
[----:B------:R-:W-:Y:S01]  /*3850*/  DFMA R14, -R46, R16, 1 ;  /* 0x3ff000002e0e742b */ /* 0x000fe20000000110 */
[----:B--2---:R-:W0:Y:S07]  /*3860*/  I2F.F64 R32, R32 ;  /* 0x0000002000207312 */ /* 0x004e2e0000201c00 */
[----:B------:R-:W-:-:S08]  /*3870*/  DFMA R14, R16, R14, R16 ;  /* 0x0000000e100e722b */ /* 0x000fd00000000010 */
[----:B0-----:R-:W-:Y:S01]  /*3880*/  DMUL R28, R14, R32 ;  /* 0x000000200e1c7228 */ /* 0x001fe20000000000 */
[----:B------:R-:W-:-:S07]  /*3890*/  FSETP.GEU.AND P2, PT, |R33|, 6.5827683646048100446e-37, PT ;  /* 0x036000002100780b */ /* 0x000fce0003f4e200 */
[----:B------:R-:W-:-:S08]  /*38a0*/  DFMA R16, -R46, R28, R32 ;  /* 0x0000001c2e10722b */ /* 0x000fd00000000120 */
[----:B------:R-:W-:-:S10]  /*38b0*/  DFMA R48, R14, R16, R28 ;  /* 0x000000100e30722b */ /* 0x000fd4000000001c */
[----:B------:R-:W-:-:S05]  /*38c0*/  FFMA R0, RZ, R47, R49 ;  /* 0x0000002fff007223 */ /* 0x000fca0000000031 */
[----:B------:R-:W-:-:S13]  /*38d0*/  FSETP.GT.AND P0, PT, |R0|, 1.469367938527859385e-39, PT ;  /* 0x001000000000780b */ /* 0x000fda0003f04200 */
[----:B------:R-:W-:Y:S05]  /*38e0*/  @P0 BRA P2, `(.L_x_49) ;  /* 0x0000000000100947 */ /* 0x000fea0001000000 */
[----:B------:R-:W-:Y:S01]  /*38f0*/  IMAD.MOV.U32 R30, RZ, RZ, R46 ;  /* 0x000000ffff1e7224 */ /* 0x000fe200078e002e */
[----:B------:R-:W-:Y:S02]  /*3900*/  MOV R31, R47 ;  /* 0x0000002f001f7202 */ /* 0x000fe40000000f00 */
[----:B------:R-:W-:-:S07]  /*3910*/  MOV R0, 0x3930 ;  /* 0x0000393000007802 */ /* 0x000fce0000000f00 */
[----:B-1--4-:R-:W-:Y:S05]  /*3920*/  CALL.REL.NOINC `($__internal_0_$__cuda_sm20_div_rn_f64_full) ;  /* 0x0000006c00247944 */ /* 0x012fea0003c00000 */
.L_x_49:
[----:B------:R-:W-:Y:S05]  /*3930*/  BSYNC.RECONVERGENT B2 ;  /* 0x0000000000027941 */ /* 0x000fea0003800200 */
.L_x_48:
[----:B------:R-:W-:Y:S01]  /*3940*/  DADD R50, R50, R48 ;  /* 0x0000000032327229 */ /* 0x000fe20000000030 */
[----:B------:R-:W0:Y:S01]  /*3950*/  MUFU.RCP64H R17, R47 ;  /* 0x0000002f00117308 */ /* 0x000e220000001800 */
[----:B------:R-:W-:Y:S01]  /*3960*/  IMAD.MOV.U32 R16, RZ, RZ, 0x1 ;  /* 0x00000001ff107424 */ /* 0x000fe200078e00ff */
[----:B------:R-:W-:Y:S04]  /*3970*/  BSSY.RECONVERGENT B2, `(.L_x_50) ;  /* 0x0000014000027945 */ /* 0x000fe80003800200 */
[----:B------:R-:W-:Y:S04]  /*3980*/  STS.64 [R41+0xa8], R50 ;  /* 0x0000a83229007388 */ /* 0x000fe80000000a00 */
[----:B------:R-:W2:Y:S01]  /*3990*/  LDS R32, [R43+0x54] ;  /* 0x000054002b207984 */ /* 0x000ea20000000800 */
[----:B0-----:R-:W-:-:S08]  /*39a0*/  DFMA R14, -R46, R16, 1 ;  /* 0x3ff000002e0e742b */ /* 0x001fd00000000110 */
[----:B------:R-:W-:-:S08]  /*39b0*/  DFMA R14, R14, R14, R14 ;  /* 0x0000000e0e0e722b */ /* 0x000fd0000000000e */
[----:B------:R-:W-:-:S08]  /*39c0*/  DFMA R16, R16, R14, R16 ;  /* 0x0000000e1010722b */ /* 0x000fd00000000010 */
[----:B------:R-:W-:-:S08]  /*39d0*/  DFMA R14, -R46, R16, 1 ;  /* 0x3ff000002e0e742b */ /* 0x000fd00000000110 */
[----:B------:R-:W-:Y:S01]  /*39e0*/  DFMA R14, R16, R14, R16 ;  /* 0x0000000e100e722b */ /* 0x000fe20000000010 */
[----:B--2---:R-:W0:Y:S07]  /*39f0*/  I2F.F64 R32, R32 ;  /* 0x0000002000207312 */ /* 0x004e2e0000201c00 */
        /* <DEDUP_REMOVED lines=11> */
.L_x_51:
[----:B------:R-:W-:Y:S05]  /*3ab0*/  BSYNC.RECONVERGENT B2 ;  /* 0x0000000000027941 */ /* 0x000fea0003800200 */
.L_x_50:
[----:B------:R-:W-:Y:S01]  /*3ac0*/  DADD R50, R50, R48 ;  /* 0x0000000032327229 */ /* 0x000fe20000000030 */
[----:B------:R-:W0:Y:S01]  /*3ad0*/  MUFU.RCP64H R17, R47 ;  /* 0x0000002f00117308 */ /* 0x000e220000001800 */
[----:B------:R-:W-:Y:S01]  /*3ae0*/  MOV R16, 0x1 ;  /* 0x0000000100107802 */ /* 0x000fe20000000f00 */
        /* <DEDUP_REMOVED lines=20> */
.L_x_53:
[----:B------:R-:W-:Y:S05]  /*3c30*/  BSYNC.RECONVERGENT B2 ;  /* 0x0000000000027941 */ /* 0x000fea0003800200 */
.L_x_52:
        /* <DEDUP_REMOVED lines=23> */
.L_x_55:
[----:B------:R-:W-:Y:S05]  /*3db0*/  BSYNC.RECONVERGENT B2 ;  /* 0x0000000000027941 */ /* 0x000fea0003800200 */
.L_x_54:
        /* <DEDUP_REMOVED lines=23> */
.L_x_57:
[----:B------:R-:W-:Y:S05]  /*3f30*/  BSYNC.RECONVERGENT B2 ;  /* 0x0000000000027941 */ /* 0x000fea0003800200 */
.L_x_56:
        /* <DEDUP_REMOVED lines=23> */
.L_x_59:
[----:B------:R-:W-:Y:S05]  /*40b0*/  BSYNC.RECONVERGENT B2 ;  /* 0x0000000000027941 */ /* 0x000fea0003800200 */
.L_x_58:
[----:B------:R-:W-:Y:S01]  /*40c0*/  DADD R50, R50, R48 ;  /* 0x0000000032327229 */ /* 0x000fe20000000030 */
[----:B------:R-:W0:Y:S01]  /*40d0*/  MUFU.RCP64H R15, R47 ;  /* 0x0000002f000f7308 */ /* 0x000e220000001800 */
[----:B------:R-:W-:Y:S01]  /*40e0*/  MOV R14, 0x1 ;  /* 0x00000001000e7802 */ /* 0x000fe20000000f00 */
[----:B------:R-:W-:Y:S01]  /*40f0*/  BSSY.RECONVERGENT B2, `(.L_x_60) ;  /* 0x0000015000027945 */ /* 0x000fe20003800200 */
[----:B------:R-:W-:-:S03]  /*4100*/  VIADD R42, R38, 0x7 ;  /* 0x00000007262a7836 */ /* 0x000fc60000000000 */
        /* <DEDUP_REMOVED lines=19> */
.L_x_61:
[----:B------:R-:W-:Y:S05]  /*4240*/  BSYNC.RECONVERGENT B2 ;  /* 0x0000000000027941 */ /* 0x000fea0003800200 */
.L_x_60:
[----:B------:R-:W-:Y:S01]  /*4250*/  DADD R50, R50, R48 ;  /* 0x0000000032327229 */ /* 0x000fe20000000030 */
[----:B------:R-:W-:Y:S01]  /*4260*/  ISETP.NE.AND P0, PT, R42, UR4, PT ;  /* 0x000000042a007c0c */ /* 0x000fe2000bf05270 */
[----:B------:R-:W-:-:S05]  /*4270*/  VIADD R38, R38, 0x8 ;  /* 0x0000000826267836 */ /* 0x000fca0000000000 */
[----:B------:R2:W-:Y:S07]  /*4280*/  STS.64 [R41+0xd8], R50 ;  /* 0x0000d83229007388 */ /* 0x0005ee0000000a00 */
[----:B------:R-:W-:Y:S05]  /*4290*/  @P0 BRA `(.L_x_62) ;  /* 0xfffffff000e80947 */ /* 0x000fea000383ffff */
[----:B------:R-:W-:Y:S05]  /*42a0*/  BSYNC.RECONVERGENT B1 ;  /* 0x0000000000017941 */ /* 0x000fea0003800200 */
.L_x_45:
[----:B------:R-:W-:Y:S01]  /*42b0*/  UISETP.NE.AND UP0, UPT, UR14, URZ, UPT ;  /* 0x000000ff0e00728c */ /* 0x000fe2000bf05270 */
[----:B------:R-:W-:-:S08]  /*42c0*/  IMAD.U32 R42, RZ, RZ, UR4 ;  /* 0x00000004ff2a7e24 */ /* 0x000fd0000f8e00ff */
[----:B------:R-:W-:Y:S05]  /*42d0*/  BRA.U !UP0, `(.L_x_44) ;  /* 0x0000000908fc7547 */ /* 0x000fea000b800000 */
[----:B------:R-:W-:-:S09]  /*42e0*/  UISETP.GE.U32.AND UP0, UPT, UR6, 0x3, UPT ;  /* 0x000000030600788c */ /* 0x000fd2000bf06070 */
[----:B------:R-:W-:Y:S05]  /*42f0*/  BRA.U !UP0, `(.L_x_63) ;  /* 0x0000000508907547 */ /* 0x000fea000b800000 */
[----:B------:R-:W-:Y:S01]  /*4300*/  LEA R43, R38, R5, 0x2 ;  /* 0x00000005262b7211 */ /* 0x000fe200078e10ff */
[----:B------:R-:W3:Y:S01]  /*4310*/  MUFU.RCP64H R15, R47 ;  /* 0x0000002f000f7308 */ /* 0x000ee20000001800 */
[----:B------:R-:W-:Y:S01]  /*4320*/  IMAD.MOV.U32 R14, RZ, RZ, 0x1 ;  /* 0x00000001ff0e7424 */ /* 0x000fe200078e00ff */
[----:B------:R-:W-:Y:S02]  /*4330*/  BSSY.RECONVERGENT B1, `(.L_x_64) ;  /* 0x0000013000017945 */ /* 0x000fe40003800200 */
[----:B------:R-:W5:Y:S03]  /*4340*/  LDS R32, [R43+0x4c] ;  /* 0x00004c002b207984 */ /* 0x000f660000000800 */
[----:B---3--:R-:W-:-:S08]  /*4350*/  DFMA R16, -R46, R14, 1 ;  /* 0x3ff000002e10742b */ /* 0x008fd0000000010e */
[----:B------:R-:W-:-:S08]  /*4360*/  DFMA R16, R16, R16, R16 ;  /* 0x000000101010722b */ /* 0x000fd00000000010 */
[----:B------:R-:W-:-:S08]  /*4370*/  DFMA R14, R14, R16, R14 ;  /* 0x000000100e0e722b */ /* 0x000fd0000000000e */
[----:B------:R-:W-:Y:S01]  /*4380*/  DFMA R16, -R46, R14, 1 ;  /* 0x3ff000002e10742b */ /* 0x000fe2000000010e */
[----:B-----5:R-:W3:Y:S07]  /*4390*/  I2F.F64 R32, R32 ;  /* 0x0000002000207312 */ /* 0x020eee0000201c00 */
[----:B------:R-:W-:-:S08]  /*43a0*/  DFMA R14, R14, R16, R14 ;  /* 0x000000100e0e722b */ /* 0x000fd0000000000e */
[----:B---3--:R-:W-:Y:S01]  /*43b0*/  DMUL R28, R14, R32 ;  /* 0x000000200e1c7228 */ /* 0x008fe20000000000 */
        /* <DEDUP_REMOVED lines=9> */
[----:B-12-4-:R-:W-:Y:S05]  /*4450*/  CALL.REL.NOINC `($__internal_0_$__cuda_sm20_div_rn_f64_full) ;  /* 0x0000006000587944 */ /* 0x016fea0003c00000 */
.L_x_65:
[----:B------:R-:W-:Y:S05]  /*4460*/  BSYNC.RECONVERGENT B1 ;  /* 0x0000000000017941 */ /* 0x000fea0003800200 */
.L_x_64:
[----:B--2---:R-:W-:Y:S01]  /*4470*/  DADD R50, R48, R50 ;  /* 0x0000000030327229 */ /* 0x004fe20000000032 */
        /* <DEDUP_REMOVED lines=19> */
[----:B------:R-:W-:Y:S01]  /*45b0*/  MOV R30, R46 ;  /* 0x0000002e001e7202 */ /* 0x000fe20000000f00 */
[----:B------:R-:W-:Y:S01]  /*45c0*/  IMAD.MOV.U32 R31, RZ, RZ, R47 ;  /* 0x000000ffff1f7224 */ /* 0x000fe200078e002f */
[----:B------:R-:W-:-:S07]  /*45d0*/  MOV R0, 0x45f0 ;  /* 0x000045f000007802 */ /* 0x000fce0000000f00 */
[----:B-1--4-:R-:W-:Y:S05]  /*45e0*/  CALL.REL.NOINC `($__internal_0_$__cuda_sm20_div_rn_f64_full) ;  /* 0x0000005c00f47944 */ /* 0x012fea0003c00000 */
.L_x_67:
[----:B------:R-:W-:Y:S05]  /*45f0*/  BSYNC.RECONVERGENT B1 ;  /* 0x0000000000017941 */ /* 0x000fea0003800200 */
.L_x_66:
        /* <DEDUP_REMOVED lines=23> */
.L_x_69:
[----:B------:R-:W-:Y:S05]  /*4770*/  BSYNC.RECONVERGENT B1 ;  /* 0x0000000000017941 */ /* 0x000fea0003800200 */
.L_x_68:
[----:B------:R-:W-:Y:S01]  /*4780*/  DADD R50, R50, R48 ;  /* 0x0000000032327229 */ /* 0x000fe20000000030 */
[----:B------:R-:W0:Y:S01]  /*4790*/  MUFU.RCP64H R15, R47 ;  /* 0x0000002f000f7308 */ /* 0x000e220000001800 */
[----:B------:R-:W-:Y:S01]  /*47a0*/  IMAD.MOV.U32 R14, RZ, RZ, 0x1 ;  /* 0x00000001ff0e7424 */ /* 0x000fe200078e00ff */
[----:B------:R-:W-:Y:S01]  /*47b0*/  BSSY.RECONVERGENT B1, `(.L_x_70) ;  /* 0x0000015000017945 */ /* 0x000fe20003800200 */
[----:B------:R-:W-:-:S03]  /*47c0*/  IADD3 R42, PT, PT, R38, 0x3, RZ ;  /* 0x00000003262a7810 */ /* 0x000fc60007ffe0ff */
        /* <DEDUP_REMOVED lines=19> */
.L_x_71:
[----:B------:R-:W-:Y:S05]  /*4900*/  BSYNC.RECONVERGENT B1 ;  /* 0x0000000000017941 */ /* 0x000fea0003800200 */
.L_x_70:
[----:B------:R-:W-:Y:S01]  /*4910*/  DADD R48, R50, R48 ;  /* 0x0000000032307229 */ /* 0x000fe20000000030 */
[----:B------:R-:W-:-:S06]  /*4920*/  IADD3 R38, PT, PT, R38, 0x4, RZ ;  /* 0x0000000426267810 */ /* 0x000fcc0007ffe0ff */
[----:B------:R3:W-:Y:S04]  /*4930*/  STS.64 [R41+0xb8], R48 ;  /* 0x0000b83029007388 */ /* 0x0007e80000000a00 */
.L_x_63:
[----:B------:R-:W-:-:S09]  /*4940*/  UISETP.NE.AND UP0, UPT, UR5, URZ, UPT ;  /* 0x000000ff0500728c */ /* 0x000fd2000bf05270 */
[----:B------:R-:W-:Y:S05]  /*4950*/  BRA.U !UP0, `(.L_x_44) ;  /* 0x00000005085c7547 */ /* 0x000fea000b800000 */
[----:B------:R-:W-:-:S09]  /*4960*/  UISETP.NE.AND UP0, UPT, UR8, URZ, UPT ;  /* 0x000000ff0800728c */ /* 0x000fd2000bf05270 */
[----:B------:R-:W-:Y:S05]  /*4970*/  BRA.U !UP0, `(.L_x_72) ;  /* 0x0000000108d87547 */ /* 0x000fea000b800000 */
[C---:B------:R-:W-:Y:S01]  /*4980*/  IMAD R43, R38.reuse, 0x4, R5 ;  /* 0x00000004262b7824 */ /* 0x040fe200078e0205 */
[----:B------:R-:W5:Y:S01]  /*4990*/  MUFU.RCP64H R15, R47 ;  /* 0x0000002f000f7308 */ /* 0x000f620000001800 */
[----:B------:R-:W-:Y:S01]  /*49a0*/  IMAD.MOV.U32 R14, RZ, RZ, 0x1 ;  /* 0x00000001ff0e7424 */ /* 0x000fe200078e00ff */
[----:B--23--:R-:W-:Y:S01]  /*49b0*/  LEA R41, R38, R9, 0x3 ;  /* 0x0000000926297211 */ /* 0x00cfe200078e18ff */
[----:B------:R-:W-:Y:S01]  /*49c0*/  BSSY.RECONVERGENT B1, `(.L_x_73) ;  /* 0x0000014000017945 */ /* 0x000fe20003800200 */
[----:B------:R-:W2:Y:S04]  /*49d0*/  LDS R32, [R43+0x4c] ;  /* 0x00004c002b207984 */ /* 0x000ea80000000800 */
[----:B------:R3:W0:Y:S01]  /*49e0*/  LDS.64 R50, [R41+-0x8] ;  /* 0xfffff80029327984 */ /* 0x0006220000000a00 */
[----:B-----5:R-:W-:-:S08]  /*49f0*/  DFMA R16, -R46, R14, 1 ;  /* 0x3ff000002e10742b */ /* 0x020fd0000000010e */
[----:B------:R-:W-:-:S08]  /*4a00*/  DFMA R16, R16, R16, R16 ;  /* 0x000000101010722b */ /* 0x000fd00000000010 */
[----:B------:R-:W-:-:S08]  /*4a10*/  DFMA R14, R14, R16, R14 ;  /* 0x000000100e0e722b */ /* 0x000fd0000000000e */
[----:B------:R-:W-:Y:S01]  /*4a20*/  DFMA R16, -R46, R14, 1 ;  /* 0x3ff000002e10742b */ /* 0x000fe2000000010e */
[----:B--2---:R-:W2:Y:S07]  /*4a30*/  I2F.F64 R32, R32 ;  /* 0x0000002000207312 */ /* 0x004eae0000201c00 */
[----:B------:R-:W-:-:S08]  /*4a40*/  DFMA R14, R14, R16, R14 ;  /* 0x000000100e0e722b */ /* 0x000fd0000000000e */
[----:B--2---:R-:W-:Y:S01]  /*4a50*/  DMUL R28, R14, R32 ;  /* 0x000000200e1c7228 */ /* 0x004fe20000000000 */
[----:B------:R-:W-:-:S07]  /*4a60*/  FSETP.GEU.AND P2, PT, |R33|, 6.5827683646048100446e-37, PT ;  /* 0x036000002100780b */ /* 0x000fce0003f4e200 */
[----:B------:R-:W-:-:S08]  /*4a70*/  DFMA R16, -R46, R28, R32 ;  /* 0x0000001c2e10722b */ /* 0x000fd00000000120 */
[----:B0-----:R-:W-:-:S10]  /*4a80*/  DFMA R48, R14, R16, R28 ;  /* 0x000000100e30722b */ /* 0x001fd4000000001c */
[----:B------:R-:W-:-:S05]  /*4a90*/  FFMA R0, RZ, R47, R49 ;  /* 0x0000002fff007223 */ /* 0x000fca0000000031 */
[----:B------:R-:W-:-:S13]  /*4aa0*/  FSETP.GT.AND P0, PT, |R0|, 1.469367938527859385e-39, PT ;  /* 0x001000000000780b */ /* 0x000fda0003f04200 */
[----:B---3--:R-:W-:Y:S05]  /*4ab0*/  @P0 BRA P2, `(.L_x_74) ;  /* 0x0000000000100947 */ /* 0x008fea0001000000 */
[----:B------:R-:W-:Y:S01]  /*4ac0*/  IMAD.MOV.U32 R30, RZ, RZ, R46 ;  /* 0x000000ffff1e7224 */ /* 0x000fe200078e002e */
[----:B------:R-:W-:Y:S01]  /*4ad0*/  MOV R0, 0x4b00 ;  /* 0x00004b0000007802 */ /* 0x000fe20000000f00 */
[----:B------:R-:W-:-:S07]  /*4ae0*/  IMAD.MOV.U32 R31, RZ, RZ, R47 ;  /* 0x000000ffff1f7224 */ /* 0x000fce00078e002f */
[----:B-1--4-:R-:W-:Y:S05]  /*4af0*/  CALL.REL.NOINC `($__internal_0_$__cuda_sm20_div_rn_f64_full) ;  /* 0x0000005800b07944 */ /* 0x012fea0003c00000 */
.L_x_74:
[----:B------:R-:W-:Y:S05]  /*4b00*/  BSYNC.RECONVERGENT B1 ;  /* 0x0000000000017941 */ /* 0x000fea0003800200 */
.L_x_73:
[----:B------:R-:W-:Y:S01]  /*4b10*/  DADD R50, R50, R48 ;  /* 0x0000000032327229 */ /* 0x000fe20000000030 */
[C---:B------:R-:W-:Y:S01]  /*4b20*/  LEA R13, R38.reuse, R43, 0x2 ;  /* 0x0000002b260d7211 */ /* 0x040fe200078e10ff */
[----:B------:R-:W0:Y:S01]  /*4b30*/  MUFU.RCP64H R15, R47 ;  /* 0x0000002f000f7308 */ /* 0x000e220000001800 */
[----:B------:R-:W-:Y:S01]  /*4b40*/  IMAD.MOV.U32 R14, RZ, RZ, 0x1 ;  /* 0x00000001ff0e7424 */ /* 0x000fe200078e00ff */
[----:B------:R-:W-:Y:S01]  /*4b50*/  BSSY.RECONVERGENT B1, `(.L_x_75) ;  /* 0x0000015000017945 */ /* 0x000fe20003800200 */
[----:B------:R-:W-:Y:S02]  /*4b60*/  VIADD R42, R38, 0x1 ;  /* 0x00000001262a7836 */ /* 0x000fe40000000000 */
        /* <DEDUP_REMOVED lines=19> */
.L_x_76:
[----:B------:R-:W-:Y:S05]  /*4ca0*/  BSYNC.RECONVERGENT B1 ;  /* 0x0000000000017941 */ /* 0x000fea0003800200 */
.L_x_75:
[----:B------:R-:W-:Y:S01]  /*4cb0*/  DADD R48, R50, R48 ;  /* 0x0000000032307229 */ /* 0x000fe20000000030 */
[----:B------:R-:W-:-:S06]  /*4cc0*/  VIADD R38, R38, 0x2 ;  /* 0x0000000226267836 */ /* 0x000fcc0000000000 */
[----:B------:R0:W-:Y:S04]  /*4cd0*/  STS.64 [R41+0x8], R48 ;  /* 0x0000083029007388 */ /* 0x0001e80000000a00 */
.L_x_72:
[----:B------:R-:W-:-:S09]  /*4ce0*/  UISETP.NE.AND UP0, UPT, UR7, URZ, UPT ;  /* 0x000000ff0700728c */ /* 0x000fd2000bf05270 */
[----:B------:R-:W-:Y:S05]  /*4cf0*/  BRA.U !UP0, `(.L_x_44) ;  /* 0x0000000108747547 */ /* 0x000fea000b800000 */
[C---:B0-23--:R-:W-:Y:S01]  /*4d00*/  LEA R41, R38.reuse, R5, 0x2 ;  /* 0x0000000526297211 */ /* 0x04dfe200078e10ff */
[----:B------:R-:W0:Y:S01]  /*4d10*/  MUFU.RCP64H R15, R47 ;  /* 0x0000002f000f7308 */ /* 0x000e220000001800 */
[----:B------:R-:W-:Y:S01]  /*4d20*/  IMAD.MOV.U32 R14, RZ, RZ, 0x1 ;  /* 0x00000001ff0e7424 */ /* 0x000fe200078e00ff */
[----:B------:R-:W-:Y:S01]  /*4d30*/  BSSY.RECONVERGENT B1, `(.L_x_77) ;  /* 0x0000015000017945 */ /* 0x000fe20003800200 */
[----:B------:R-:W-:Y:S01]  /*4d40*/  IMAD R42, R38, 0x8, R9 ;  /* 0x00000008262a7824 */ /* 0x000fe200078e0209 */
[----:B------:R-:W2:Y:S05]  /*4d50*/  LDS R32, [R41+0x4c] ;  /* 0x00004c0029207984 */ /* 0x000eaa0000000800 */
[----:B------:R-:W3:Y:S01]  /*4d60*/  LDS.64 R42, [R42+-0x8] ;  /* 0xfffff8002a2a7984 */ /* 0x000ee20000000a00 */
        /* <DEDUP_REMOVED lines=12> */
[----:B---3--:R-:W-:Y:S05]  /*4e30*/  @P0 BRA P2, `(.L_x_78) ;  /* 0x0000000000100947 */ /* 0x008fea0001000000 */
[----:B------:R-:W-:Y:S01]  /*4e40*/  MOV R31, R47 ;  /* 0x0000002f001f7202 */ /* 0x000fe20000000f00 */
[----:B------:R-:W-:Y:S01]  /*4e50*/  IMAD.MOV.U32 R30, RZ, RZ, R46 ;  /* 0x000000ffff1e7224 */ /* 0x000fe200078e002e */
[----:B------:R-:W-:-:S07]  /*4e60*/  MOV R0, 0x4e80 ;  /* 0x00004e8000007802 */ /* 0x000fce0000000f00 */
[----:B-1--4-:R-:W-:Y:S05]  /*4e70*/  CALL.REL.NOINC `($__internal_0_$__cuda_sm20_div_rn_f64_full) ;  /* 0x0000005400d07944 */ /* 0x012fea0003c00000 */
.L_x_78:
[----:B------:R-:W-:Y:S05]  /*4e80*/  BSYNC.RECONVERGENT B1 ;  /* 0x0000000000017941 */ /* 0x000fea0003800200 */
.L_x_77:
[----:B------:R-:W-:Y:S01]  /*4e90*/  DADD R48, R42, R48 ;  /* 0x000000002a307229 */ /* 0x000fe20000000030 */
[----:B------:R-:W-:Y:S01]  /*4ea0*/  IMAD R41, R38, 0x4, R41 ;  /* 0x0000000426297824 */ /* 0x000fe200078e0229 */
[----:B------:R-:W-:-:S05]  /*4eb0*/  MOV R42, R38 ;  /* 0x00000026002a7202 */ /* 0x000fca0000000f00 */
[----:B------:R0:W-:Y:S04]  /*4ec0*/  STS.64 [R41+0xa0], R48 ;  /* 0x0000a03029007388 */ /* 0x0001e80000000a00 */
.L_x_44:
[----:B------:R-:W5:Y:S01]  /*4ed0*/  LDC.64 R14, c[0x0][0x3c0] ;  /* 0x0000f000ff0e7b82 */ /* 0x000f620000000a00 */
[----:B------:R-:W-:-:S04]  /*4ee0*/  IMAD R0, R2, 0x14, R39 ;  /* 0x0000001402007824 */ /* 0x000fc800078e0227 */
[----:B------:R-:W-:-:S05]  /*4ef0*/  IMAD.HI.U32 R13, R0, 0x10624dd3, RZ ;  /* 0x10624dd3000d7827 */ /* 0x000fca00078e00ff */
[----:B------:R-:W-:-:S05]  /*4f00*/  SHF.R.U32.HI R13, RZ, 0x6, R13 ;  /* 0x00000006ff0d7819 */ /* 0x000fca000001160d */
[----:B------:R-:W-:-:S04]  /*4f10*/  IMAD R13, R13, -0x3e8, R0 ;  /* 0xfffffc180d0d7824 */ /* 0x000fc800078e0200 */
[----:B-----5:R-:W-:-:S06]  /*4f20*/  IMAD.WIDE.U32 R14, R13, 0x8, R14 ;  /* 0x000000080d0e7825 */ /* 0x020fcc00078e000e */
[----:B------:R-:W5:Y:S01]  /*4f30*/  LDG.E.64 R14, desc[UR12][R14.64] ;  /* 0x0000000c0e0e7981 */ /* 0x000f62000c1e1b00 */
[----:B------:R-:W-:Y:S01]  /*4f40*/  IMAD R31, R42, 0x8, R5 ;  /* 0x000000082a1f7824 */ /* 0x000fe200078e0205 */
[----:B------:R-:W-:Y:S01]  /*4f50*/  MOV R29, 0x3ff00000 ;  /* 0x3ff00000001d7802 */ /* 0x000fe20000000f00 */
[----:B------:R-:W-:Y:S01]  /*4f60*/  IMAD.MOV.U32 R28, RZ, RZ, 0x0 ;  /* 0x00000000ff1c7424 */ /* 0x000fe200078e00ff */
[----:B------:R-:W-:Y:S01]  /*4f70*/  BSSY.RECONVERGENT B0, `(.L_x_79) ;  /* 0x0000018000007945 */ /* 0x000fe20003800200 */
[----:B------:R-:W-:-:S03]  /*4f80*/  VIADD R30, R39, 0x1 ;  /* 0x00000001271e7836 */ /* 0x000fc60000000000 */
[----:B------:R-:W-:Y:S01]  /*4f90*/  STS.64 [R31+0xa0], R28 ;  /* 0x0000a01c1f007388 */ /* 0x000fe20000000a00 */
[----:B------:R-:W-:-:S03]  /*4fa0*/  IMAD.HI R0, R30, 0x10624dd3, RZ ;  /* 0x10624dd31e007827 */ /* 0x000fc600078e02ff */
[----:B------:R-:W1:Y:S02]  /*4fb0*/  LDS.64 R16, [R5+0xa0] ;  /* 0x0000a00005107984 */ /* 0x000e640000000a00 */
[----:B------:R-:W-:Y:S02]  /*4fc0*/  SHF.R.U32.HI R13, RZ, 0x1f, R0 ;  /* 0x0000001fff0d7819 */ /* 0x000fe40000011600 */
[----:B------:R0:W-:Y:S02]  /*4fd0*/  STS [R5+0x20], RZ ;  /* 0x000020ff05007388 */ /* 0x0001e40000000800 */
[----:B------:R-:W-:Y:S01]  /*4fe0*/  LEA.HI.SX32 R13, R0, R13, 0x1a ;  /* 0x0000000d000d7211 */ /* 0x000fe200078fd2ff */
[----:B------:R-:W-:-:S04]  /*4ff0*/  IMAD.MOV.U32 R0, RZ, RZ, RZ ;  /* 0x000000ffff007224 */ /* 0x000fc800078e00ff */
[----:B------:R-:W-:Y:S01]  /*5000*/  IMAD R13, R13, -0x3e8, R30 ;  /* 0xfffffc180d0d7824 */ /* 0x000fe200078e021e */
[----:B-----5:R0:W-:Y:S01]  /*5010*/  STS.64 [R5], R14 ;  /* 0x0000000e05007388 */ /* 0x0201e20000000a00 */
[----:B-1----:R-:W-:-:S14]  /*5020*/  DSETP.GT.AND P0, PT, R14, R16, PT ;  /* 0x000000100e00722a */ /* 0x002fdc0003f04000 */
[----:B0-----:R-:W-:Y:S05]  /*5030*/  @!P0 BRA `(.L_x_80) ;  /* 0x00000000002c8947 */ /* 0x001fea0003800000 */
[----:B------:R-:W-:Y:S01]  /*5040*/  BSSY.RECONVERGENT B1, `(.L_x_81) ;  /* 0x0000009000017945 */ /* 0x000fe20003800200 */
[----:B------:R-:W-:-:S07]  /*5050*/  MOV R0, RZ ;  /* 0x000000ff00007202 */ /* 0x000fce0000000f00 */
.L_x_82:
[C---:B------:R-:W-:Y:S02]  /*5060*/  VIADD R28, R0.reuse, 0x1 ;  /* 0x00000001001c7836 */ /* 0x040fe40000000000 */
[----:B------:R-:W-:-:S03]  /*5070*/  IMAD R16, R0, 0x8, R5 ;  /* 0x0000000800107824 */ /* 0x000fc600078e0205 */
[----:B------:R-:W-:Y:S01]  /*5080*/  STS [R5+0x20], R28 ;  /* 0x0000201c05007388 */ /* 0x000fe20000000800 */
[----:B------:R-:W-:-:S03]  /*5090*/  MOV R0, R28 ;  /* 0x0000001c00007202 */ /* 0x000fc60000000f00 */
[----:B------:R-:W0:Y:S02]  /*50a0*/  LDS.64 R16, [R16+0xa8] ;  /* 0x0000a80010107984 */ /* 0x000e240000000a00 */
[----:B0-----:R-:W-:-:S14]  /*50b0*/  DSETP.GT.AND P0, PT, R14, R16, PT ;  /* 0x000000100e00722a */ /* 0x001fdc0003f04000 */
[----:B------:R-:W-:Y:S05]  /*50c0*/  @P0 BRA `(.L_x_82) ;  /* 0xfffffffc00e40947 */ /* 0x000fea000383ffff */
[----:B------:R-:W-:Y:S05]  /*50d0*/  BSYNC.RECONVERGENT B1 ;  /* 0x0000000000017941 */ /* 0x000fea0003800200 */
.L_x_81:
[----:B------:R-:W-:-:S07]  /*50e0*/  IMAD.MOV.U32 R0, RZ, RZ, R28 ;  /* 0x000000ffff007224 */ /* 0x000fce00078e001c */
.L_x_80:
[----:B------:R-:W-:Y:S05]  /*50f0*/  BSYNC.RECONVERGENT B0 ;  /* 0x0000000000007941 */ /* 0x000fea0003800200 */
.L_x_79:
[----:B------:R-:W-:-:S05]  /*5100*/  IMAD R0, R0, 0x4, R5 ;  /* 0x0000000400007824 */ /* 0x000fca00078e0205 */
[----:B------:R-:W0:Y:S04]  /*5110*/  LDS R14, [R0+0x74] ;  /* 0x00007400000e7984 */ /* 0x000e280000000800 */
[----:B------:R-:W1:Y:S01]  /*5120*/  LDS R16, [R0+0x78] ;  /* 0x0000780000107984 */ /* 0x000e620000000800 */
[----:B0-----:R-:W-:-:S04]  /*5130*/  LOP3.LUT R15, RZ, R14, RZ, 0x33, !PT ;  /* 0x0000000eff0f7212 */ /* 0x001fc800078e33ff */
[----:B-1----:R-:W-:-:S04]  /*5140*/  IADD3 R16, PT, PT, R16, R15, RZ ;  /* 0x0000000f10107210 */ /* 0x002fc80007ffe0ff */
[----:B------:R-:W-:Y:S01]  /*5150*/  ISETP.NE.AND P0, PT, R16, RZ, PT ;  /* 0x000000ff1000720c */ /* 0x000fe20003f05270 */
[----:B------:R0:W-:-:S12]  /*5160*/  STS [R5+0x1c], R16 ;  /* 0x00001c1005007388 */ /* 0x0001d80000000800 */
[----:B0-----:R-:W-:Y:S05]  /*5170*/  @!P0 BRA `(.L_x_83) ;  /* 0x0000005000fc8947 */ /* 0x001fea0003800000 */
[----:B------:R-:W0:Y:S01]  /*5180*/  LDC.64 R28, c[0x0][0x3b8] ;  /* 0x0000ee00ff1c7b82 */ /* 0x000e220000000a00 */
[----:B------:R-:W-:Y:S01]  /*5190*/  IMAD R14, R2, 0x14, R13 ;  /* 0x00000014020e7824 */ /* 0x000fe200078e020d */
[-C--:B------:R-:W-:Y:S01]  /*51a0*/  IABS R30, R16.reuse ;  /* 0x00000010001e7213 */ /* 0x080fe20000000000 */
[----:B------:R-:W1:Y:S01]  /*51b0*/  LDS R0, [R0+0x74] ;  /* 0x0000740000007984 */ /* 0x000e620000000800 */
[----:B------:R-:W-:Y:S01]  /*51c0*/  IABS R33, R16 ;  /* 0x0000001000217213 */ /* 0x000fe20000000000 */
[----:B------:R-:W-:Y:S01]  /*51d0*/  IMAD.HI.U32 R15, R14, 0x10624dd3, RZ ;  /* 0x10624dd30e0f7827 */ /* 0x000fe200078e00ff */
[----:B------:R-:W5:Y:S04]  /*51e0*/  LDCU UR10, c[0x0][0x3b0] ;  /* 0x00007600ff0a77ac */ /* 0x000f680008000800 */
[----:B------:R-:W-:-:S05]  /*51f0*/  SHF.R.U32.HI R15, RZ, 0x6, R15 ;  /* 0x00000006ff0f7819 */ /* 0x000fca000001160f */
[----:B------:R-:W-:-:S04]  /*5200*/  IMAD R15, R15, -0x3e8, R14 ;  /* 0xfffffc180f0f7824 */ /* 0x000fc800078e020e */
[----:B0-----:R-:W-:-:S06]  /*5210*/  IMAD.WIDE.U32 R28, R15, 0x4, R28 ;  /* 0x000000040f1c7825 */ /* 0x001fcc00078e001c */
[----:B------:R-:W2:Y:S01]  /*5220*/  LDG.E R28, desc[UR12][R28.64] ;  /* 0x0000000c1c1c7981 */ /* 0x000ea2000c1e1900 */
[----:B------:R-:W0:Y:S01]  /*5230*/  I2F.RP R17, R30 ;  /* 0x0000001e00117306 */ /* 0x000e220000209400 */
[----:B------:R-:W-:Y:S01]  /*5240*/  IMAD R39, R40, 0x4, R5 ;  /* 0x0000000428277824 */ /* 0x000fe200078e0205 */
[----:B------:R-:W-:Y:S01]  /*5250*/  UMOV UR16, 0x9999999a ;  /* 0x9999999a00107882 */ /* 0x000fe20000000000 */
[----:B------:R-:W-:Y:S01]  /*5260*/  UMOV UR17, 0x3fb99999 ;  /* 0x3fb9999900117882 */ /* 0x000fe20000000000 */
[----:B---3--:R-:W-:Y:S01]  /*5270*/  MOV R48, 0x1 ;  /* 0x0000000100307802 */ /* 0x008fe20000000f00 */
[----:B------:R-:W-:Y:S01]  /*5280*/  VIADD R13, R13, 0x1 ;  /* 0x000000010d0d7836 */ /* 0x000fe20000000000 */
[----:B------:R-:W-:Y:S02]  /*5290*/  BSSY.RECONVERGENT B1, `(.L_x_84) ;  /* 0x000003d000017945 */ /* 0x000fe40003800200 */
[----:B0-----:R-:W0:Y:S02]  /*52a0*/  MUFU.RCP R17, R17 ;  /* 0x0000001100117308 */ /* 0x001e240000001000 */
[----:B0-----:R-:W-:Y:S01]  /*52b0*/  VIADD R14, R17, 0xffffffe ;  /* 0x0ffffffe110e7836 */ /* 0x001fe20000000000 */
[----:B------:R-:W-:-:S05]  /*52c0*/  IADD3 R17, PT, PT, RZ, -R33, RZ ;  /* 0x80000021ff117210 */ /* 0x000fca0007ffe0ff */
[----:B------:R0:W3:Y:S02]  /*52d0*/  F2I.FTZ.U32.TRUNC.NTZ R15, R14 ;  /* 0x0000000e000f7305 */ /* 0x0000e4000021f000 */
[----:B0-----:R-:W-:Y:S02]  /*52e0*/  IMAD.MOV.U32 R14, RZ, RZ, RZ ;  /* 0x000000ffff0e7224 */ /* 0x001fe400078e00ff */
[----:B---3--:R-:W-:-:S04]  /*52f0*/  IMAD.MOV R31, RZ, RZ, -R15 ;  /* 0x000000ffff1f7224 */ /* 0x008fc800078e0a0f */
[----:B------:R-:W-:-:S04]  /*5300*/  IMAD R31, R31, R30, RZ ;  /* 0x0000001e1f1f7224 */ /* 0x000fc800078e02ff */
[----:B------:R-:W-:Y:S01]  /*5310*/  IMAD.HI.U32 R15, R15, R31, R14 ;  /* 0x0000001f0f0f7227 */ /* 0x000fe200078e000e */
[----:B--2---:R-:W-:Y:S02]  /*5320*/  IABS R32, R28 ;  /* 0x0000001c00207213 */ /* 0x004fe40000000000 */
[----:B------:R-:W-:-:S03]  /*5330*/  ISETP.GE.AND P3, PT, R28, RZ, PT ;  /* 0x000000ff1c00720c */ /* 0x000fc60003f66270 */
[----:B------:R-:W-:-:S04]  /*5340*/  IMAD.HI.U32 R15, R15, R32, RZ ;  /* 0x000000200f0f7227 */ /* 0x000fc800078e00ff */
[----:B------:R-:W-:-:S05]  /*5350*/  IMAD R15, R15, R17, R32 ;  /* 0x000000110f0f7224 */ /* 0x000fca00078e0220 */
[----:B------:R-:W-:-:S13]  /*5360*/  ISETP.GT.U32.AND P0, PT, R30, R15, PT ;  /* 0x0000000f1e00720c */ /* 0x000fda0003f04070 */
[----:B------:R-:W-:Y:S01]  /*5370*/  @!P0 IMAD.IADD R15, R15, 0x1, -R30 ;  /* 0x000000010f0f8824 */ /* 0x000fe200078e0a1e */
[----:B------:R-:W-:-:S04]  /*5380*/  ISETP.NE.AND P0, PT, R16, RZ, PT ;  /* 0x000000ff1000720c */ /* 0x000fc80003f05270 */
[----:B------:R-:W-:-:S13]  /*5390*/  ISETP.GT.U32.AND P2, PT, R30, R15, PT ;  /* 0x0000000f1e00720c */ /* 0x000fda0003f44070 */
[----:B------:R-:W-:-:S05]  /*53a0*/  @!P2 IADD3 R15, PT, PT, R15, -R30, RZ ;  /* 0x8000001e0f0fa210 */ /* 0x000fca0007ffe0ff */
[----:B------:R-:W-:Y:S01]  /*53b0*/  @!P3 IMAD.MOV R15, RZ, RZ, -R15 ;  /* 0x000000ffff0fb224 */ /* 0x000fe200078e0a0f */
[----:B------:R-:W-:-:S04]  /*53c0*/  @!P0 LOP3.LUT R15, RZ, R16, RZ, 0x33, !PT ;  /* 0x00000010ff0f8212 */ /* 0x000fc800078e33ff */
[----:B-1----:R-:W-:Y:S02]  /*53d0*/  IADD3 R16, PT, PT, R0, 0x1, R15 ;  /* 0x0000000100107810 */ /* 0x002fe40007ffe00f */
[----:B------:R-:W-:Y:S04]  /*53e0*/  LDS R0, [R5+0x4c] ;  /* 0x00004c0005007984 */ /* 0x000fe80000000800 */
[----:B------:R-:W-:Y:S04]  /*53f0*/  STS [R5+0x18], R16 ;  /* 0x0000181005007388 */ /* 0x000fe80000000800 */
[----:B------:R-:W5:Y:S02]  /*5400*/  LDS R39, [R39+0x4c] ;  /* 0x00004c0027277984 */ /* 0x000f640000000800 */
[----:B-----5:R-:W-:-:S02]  /*5410*/  IMAD R17, R39, UR10, RZ ;  /* 0x0000000a27117c24 */ /* 0x020fc4000f8e02ff */
[----:B------:R-:W-:Y:S02]  /*5420*/  IMAD.IADD R32, R39, 0x1, -R0 ;  /* 0x0000000127207824 */ /* 0x000fe400078e0a00 */
[----:B------:R-:W0:Y:S08]  /*5430*/  I2F.F64 R14, R17 ;  /* 0x00000011000e7312 */ /* 0x000e300000201c00 */
[----:B------:R-:W1:Y:S01]  /*5440*/  I2F.F64 R32, R32 ;  /* 0x0000002000207312 */ /* 0x000e620000201c00 */
[----:B0-----:R-:W-:-:S08]  /*5450*/  DADD R44, R14, -R44 ;  /* 0x000000000e2c7229 */ /* 0x001fd0000000082c */
[----:B------:R-:W-:Y:S01]  /*5460*/  DADD R44, R44, UR16 ;  /* 0x000000102c2c7e29 */ /* 0x000fe20008000000 */
[----:B-1----:R-:W-:-:S05]  /*5470*/  FSETP.GEU.AND P2, PT, |R33|, 6.5827683646048100446e-37, PT ;  /* 0x036000002100780b */ /* 0x002fca0003f4e200 */
[----:B------:R-:W0:Y:S02]  /*5480*/  MUFU.RCP64H R49, R45 ;  /* 0x0000002d00317308 */ /* 0x000e240000001800 */
[----:B0-----:R-:W-:-:S08]  /*5490*/  DFMA R14, -R44, R48, 1 ;  /* 0x3ff000002c0e742b */ /* 0x001fd00000000130 */
[----:B------:R-:W-:-:S08]  /*54a0*/  DFMA R14, R14, R14, R14 ;  /* 0x0000000e0e0e722b */ /* 0x000fd0000000000e */
[----:B------:R-:W-:Y:S01]  /*54b0*/  DFMA R48, R48, R14, R48 ;  /* 0x0000000e3030722b */ /* 0x000fe20000000030 */
[----:B------:R-:W-:-:S04]  /*54c0*/  PRMT R14, R13, 0x9910, RZ ;  /* 0x000099100d0e7816 */ /* 0x000fc800000000ff */
[----:B------:R-:W-:-:S03]  /*54d0*/  MOV R0, R14 ;  /* 0x0000000e00007202 */ /* 0x000fc60000000f00 */
[----:B------:R-:W-:Y:S02]  /*54e0*/  DFMA R14, -R44, R48, 1 ;  /* 0x3ff000002c0e742b */ /* 0x000fe40000000130 */
[----:B------:R-:W-:-:S06]  /*54f0*/  IMAD R0, R0, -0x7ced, RZ ;  /* 0xffff831300007824 */ /* 0x000fcc00078e02ff */
[----:B------:R-:W-:Y:S01]  /*5500*/  DFMA R48, R48, R14, R48 ;  /* 0x0000000e3030722b */ /* 0x000fe20000000030 */
[----:B------:R-:W-:-:S04]  /*5510*/  LEA.HI.SX32 R0, R0, R13, 0x10 ;  /* 0x0000000d00007211 */ /* 0x000fc800078f82ff */
[C---:B------:R-:W-:Y:S02]  /*5520*/  LOP3.LUT R16, R0.reuse, 0xffff, RZ, 0xc0, !PT ;  /* 0x0000ffff00107812 */ /* 0x040fe400078ec0ff */
[----:B------:R-:W-:Y:S01]  /*5530*/  PRMT R17, R0, 0x9910, RZ ;  /* 0x0000991000117816 */ /* 0x000fe200000000ff */
[----:B------:R-:W-:Y:S01]  /*5540*/  DMUL R14, R32, R48 ;  /* 0x00000030200e7228 */ /* 0x000fe20000000000 */
[----:B------:R-:W-:-:S04]  /*5550*/  SHF.R.U32.HI R0, RZ, 0xf, R16 ;  /* 0x0000000fff007819 */ /* 0x000fc80000011610 */
[----:B------:R-:W-:-:S03]  /*5560*/  LEA.HI.SX32 R0, R17, R0, 0x17 ;  /* 0x0000000011007211 */ /* 0x000fc600078fbaff */
[----:B------:R-:W-:Y:S01]  /*5570*/  DFMA R16, -R44, R14, R32 ;  /* 0x0000000e2c10722b */ /* 0x000fe20000000120 */
[----:B------:R-:W-:-:S05]  /*5580*/  PRMT R0, R0, 0x9910, RZ ;  /* 0x0000991000007816 */ /* 0x000fca00000000ff */
[----:B------:R-:W-:Y:S02]  /*5590*/  IMAD R0, R0, 0x3e8, RZ ;  /* 0x000003e800007824 */ /* 0x000fe400078e02ff */
[----:B------:R-:W-:Y:S02]  /*55a0*/  DFMA R48, R48, R16, R14 ;  /* 0x000000103030722b */ /* 0x000fe4000000000e */
[----:B------:R-:W-:-:S05]  /*55b0*/  IMAD.MOV R0, RZ, RZ, -R0 ;  /* 0x000000ffff007224 */ /* 0x000fca00078e0a00 */
[----:B------:R-:W-:-:S03]  /*55c0*/  PRMT R0, R0, 0x7710, RZ ;  /* 0x0000771000007816 */ /* 0x000fc600000000ff */
[----:B------:R-:W-:Y:S02]  /*55d0*/  FFMA R14, RZ, R45, R49 ;  /* 0x0000002dff0e7223 */ /* 0x000fe40000000031 */
[----:B------:R-:W-:-:S03]  /*55e0*/  IMAD.IADD R13, R13, 0x1, R0 ;  /* 0x000000010d0d7824 */ /* 0x000fc600078e0200 */
[----:B------:R-:W-:Y:S02]  /*55f0*/  FSETP.GT.AND P0, PT, |R14|, 1.469367938527859385e-39, PT ;  /* 0x001000000e00780b */ /* 0x000fe40003f04200 */
[----:B------:R-:W-:-:S11]  /*5600*/  PRMT R40, R13, 0x7610, R40 ;  /* 0x000076100d287816 */ /* 0x000fd60000000028 */
[----:B------:R-:W-:Y:S05]  /*5610*/  @P0 BRA P2, `(.L_x_85) ;  /* 0x0000000000100947 */ /* 0x000fea0001000000 */
[----:B------:R-:W-:Y:S01]  /*5620*/  MOV R30, R44 ;  /* 0x0000002c001e7202 */ /* 0x000fe20000000f00 */
[----:B------:R-:W-:Y:S01]  /*5630*/  IMAD.MOV.U32 R31, RZ, RZ, R45 ;  /* 0x000000ffff1f7224 */ /* 0x000fe200078e002d */
[----:B------:R-:W-:-:S07]  /*5640*/  MOV R0, 0x5660 ;  /* 0x0000566000007802 */ /* 0x000fce0000000f00 */
[----:B----4-:R-:W-:Y:S05]  /*5650*/  CALL.REL.NOINC `($__internal_0_$__cuda_sm20_div_rn_f64_full) ;  /* 0x0000004c00d87944 */ /* 0x010fea0003c00000 */
.L_x_85:
[----:B------:R-:W-:Y:S05]  /*5660*/  BSYNC.RECONVERGENT B1 ;  /* 0x0000000000017941 */ /* 0x000fea0003800200 */
.L_x_84:
[----:B------:R0:W-:Y:S01]  /*5670*/  STS.64 [R5+0xa0], R48 ;  /* 0x0000a03005007388 */ /* 0x0001e20000000a00 */
[----:B------:R-:W-:Y:S01]  /*5680*/  IMAD.MOV.U32 R42, RZ, RZ, RZ ;  /* 0x000000ffff2a7224 */ /* 0x000fe200078e00ff */
[----:B------:R-:W-:Y:S06]  /*5690*/  @!P1 BRA `(.L_x_86) ;  /* 0x00000018007c9947 */ /* 0x000fec0003800000 */
[----:B------:R-:W-:Y:S01]  /*56a0*/  UISETP.GE.U32.AND UP0, UPT, UR11, 0x7, UPT ;  /* 0x000000070b00788c */ /* 0x000fe2000bf06070 */
[----:B------:R-:W-:Y:S01]  /*56b0*/  MOV R46, R48 ;  /* 0x00000030002e7202 */ /* 0x000fe20000000f00 */
[----:B------:R-:W-:Y:S02]  /*56c0*/  IMAD.MOV.U32 R47, RZ, RZ, R49 ;  /* 0x000000ffff2f7224 */ /* 0x000fe400078e0031 */
[----:B------:R-:W-:-:S05]  /*56d0*/  IMAD.MOV.U32 R38, RZ, RZ, 0x1 ;  /* 0x00000001ff267424 */ /* 0x000fca00078e00ff */
[----:B------:R-:W-:Y:S05]  /*56e0*/  BRA.U !UP0, `(.L_x_87) ;  /* 0x0000000d08447547 */ /* 0x000fea000b800000 */
[----:B------:R-:W-:Y:S01]  /*56f0*/  HFMA2 R38, -RZ, RZ, 0, 5.9604644775390625e-08 ;  /* 0x00000001ff267431 */ /* 0x000fe200000001ff */
[----:B------:R-:W-:Y:S06]  /*5700*/  BSSY.RECONVERGENT B1, `(.L_x_87) ;  /* 0x00000cf000017945 */ /* 0x000fec0003800200 */
.L_x_104:
[----:B------:R-:W-:Y:S01]  /*5710*/  IMAD R43, R38, 0x4, R5 ;  /* 0x00000004262b7824 */ /* 0x000fe200078e0205 */
[----:B-1----:R-:W1:Y:S01]  /*5720*/  MUFU.RCP64H R15, R45 ;  /* 0x0000002d000f7308 */ /* 0x002e620000001800 */
[----:B------:R-:W-:Y:S01]  /*5730*/  IMAD.MOV.U32 R14, RZ, RZ, 0x1 ;  /* 0x00000001ff0e7424 */ /* 0x000fe200078e00ff */
[----:B------:R-:W-:Y:S02]  /*5740*/  BSSY.RECONVERGENT B2, `(.L_x_88) ;  /* 0x0000014000027945 */ /* 0x000fe40003800200 */
[----:B------:R-:W2:Y:S03]  /*5750*/  LDS R0, [R43+0x4c] ;  /* 0x00004c002b007984 */ /* 0x000ea60000000800 */
[----:B-1----:R-:W-:-:S08]  /*5760*/  DFMA R16, -R44, R14, 1 ;  /* 0x3ff000002c10742b */ /* 0x002fd0000000010e */
[----:B------:R-:W-:-:S08]  /*5770*/  DFMA R16, R16, R16, R16 ;  /* 0x000000101010722b */ /* 0x000fd00000000010 */
[----:B------:R-:W-:-:S08]  /*5780*/  DFMA R14, R14, R16, R14 ;  /* 0x000000100e0e722b */ /* 0x000fd0000000000e */
[----:B------:R-:W-:Y:S01]  /*5790*/  DFMA R16, -R44, R14, 1 ;  /* 0x3ff000002c10742b */ /* 0x000fe2000000010e */
[----:B--2---:R-:W-:-:S04]  /*57a0*/  IADD3 R0, PT, PT, R39, -R0, RZ ;  /* 0x8000000027007210 */ /* 0x004fc80007ffe0ff */
[----:B------:R-:W0:Y:S03]  /*57b0*/  I2F.F64 R32, R0 ;  /* 0x0000000000207312 */ /* 0x000e260000201c00 */
        /* <DEDUP_REMOVED lines=11> */
[----:B----4-:R-:W-:Y:S05]  /*5870*/  CALL.REL.NOINC `($__internal_0_$__cuda_sm20_div_rn_f64_full) ;  /* 0x0000004c00507944 */ /* 0x010fea0003c00000 */
.L_x_89:
[----:B------:R-:W-:Y:S05]  /*5880*/  BSYNC.RECONVERGENT B2 ;  /* 0x0000000000027941 */ /* 0x000fea0003800200 */
.L_x_88:
[----:B------:R-:W-:Y:S01]  /*5890*/  DADD R46, R48, R46 ;  /* 0x00000000302e7229 */ /* 0x000fe2000000002e */
[----:B------:R-:W-:Y:S01]  /*58a0*/  LEA R41, R38, R43, 0x2 ;  /* 0x0000002b26297211 */ /* 0x000fe200078e10ff */
[----:B------:R-:W0:Y:S01]  /*58b0*/  MUFU.RCP64H R15, R45 ;  /* 0x0000002d000f7308 */ /* 0x000e220000001800 */
[----:B------:R-:W-:Y:S01]  /*58c0*/  IMAD.MOV.U32 R14, RZ, RZ, 0x1 ;  /* 0x00000001ff0e7424 */ /* 0x000fe200078e00ff */
[----:B------:R-:W-:Y:S03]  /*58d0*/  BSSY.RECONVERGENT B2, `(.L_x_90) ;  /* 0x0000015000027945 */ /* 0x000fe60003800200 */
[----:B------:R-:W-:Y:S04]  /*58e0*/  STS.64 [R41+0xa0], R46 ;  /* 0x0000a02e29007388 */ /* 0x000fe80000000a00 */
[----:B------:R-:W1:Y:S01]  /*58f0*/  LDS R0, [R43+0x50] ;  /* 0x000050002b007984 */ /* 0x000e620000000800 */
[----:B0-----:R-:W-:-:S08]  /*5900*/  DFMA R16, -R44, R14, 1 ;  /* 0x3ff000002c10742b */ /* 0x001fd0000000010e */
[----:B------:R-:W-:-:S08]  /*5910*/  DFMA R16, R16, R16, R16 ;  /* 0x000000101010722b */ /* 0x000fd00000000010 */
[----:B------:R-:W-:-:S08]  /*5920*/  DFMA R14, R14, R16, R14 ;  /* 0x000000100e0e722b */ /* 0x000fd0000000000e */
[----:B------:R-:W-:Y:S01]  /*5930*/  DFMA R16, -R44, R14, 1 ;  /* 0x3ff000002c10742b */ /* 0x000fe2000000010e */
[----:B-1----:R-:W-:-:S07]  /*5940*/  IMAD.IADD R0, R39, 0x1, -R0 ;  /* 0x0000000127007824 */ /* 0x002fce00078e0a00 */
[----:B------:R-:W-:Y:S01]  /*5950*/  DFMA R14, R14, R16, R14 ;  /* 0x000000100e0e722b */ /* 0x000fe2000000000e */
[----:B------:R-:W0:Y:S07]  /*5960*/  I2F.F64 R32, R0 ;  /* 0x0000000000207312 */ /* 0x000e2e0000201c00 */
        /* <DEDUP_REMOVED lines=10> */
[----:B----4-:R-:W-:Y:S05]  /*5a10*/  CALL.REL.NOINC `($__internal_0_$__cuda_sm20_div_rn_f64_full) ;  /* 0x0000004800e87944 */ /* 0x010fea0003c00000 */
.L_x_91:
[----:B------:R-:W-:Y:S05]  /*5a20*/  BSYNC.RECONVERGENT B2 ;  /* 0x0000000000027941 */ /* 0x000fea0003800200 */
.L_x_90:
[----:B------:R-:W-:Y:S01]  /*5a30*/  DADD R46, R46, R48 ;  /* 0x000000002e2e7229 */ /* 0x000fe20000000030 */
[----:B------:R-:W0:Y:S01]  /*5a40*/  MUFU.RCP64H R15, R45 ;  /* 0x0000002d000f7308 */ /* 0x000e220000001800 */
[----:B------:R-:W-:Y:S01]  /*5a50*/  IMAD.MOV.U32 R14, RZ, RZ, 0x1 ;  /* 0x00000001ff0e7424 */ /* 0x000fe200078e00ff */
[----:B------:R-:W-:Y:S04]  /*5a60*/  BSSY.RECONVERGENT B2, `(.L_x_92) ;  /* 0x0000015000027945 */ /* 0x000fe80003800200 */
[----:B------:R-:W-:Y:S04]  /*5a70*/  STS.64 [R41+0xa8], R46 ;  /* 0x0000a82e29007388 */ /* 0x000fe80000000a00 */
[----:B------:R-:W1:Y:S01]  /*5a80*/  LDS R0, [R43+0x54] ;  /* 0x000054002b007984 */ /* 0x000e620000000800 */
[----:B0-----:R-:W-:-:S08]  /*5a90*/  DFMA R16, -R44, R14, 1 ;  /* 0x3ff000002c10742b */ /* 0x001fd0000000010e */
[----:B------:R-:W-:-:S08]  /*5aa0*/  DFMA R16, R16, R16, R16 ;  /* 0x000000101010722b */ /* 0x000fd00000000010 */
[----:B------:R-:W-:-:S08]  /*5ab0*/  DFMA R14, R14, R16, R14 ;  /* 0x000000100e0e722b */ /* 0x000fd0000000000e */
[----:B------:R-:W-:-:S08]  /*5ac0*/  DFMA R16, -R44, R14, 1 ;  /* 0x3ff000002c10742b */ /* 0x000fd0000000010e */
[----:B------:R-:W-:Y:S01]  /*5ad0*/  DFMA R14, R14, R16, R14 ;  /* 0x000000100e0e722b */ /* 0x000fe2000000000e */
[----:B-1----:R-:W-:-:S04]  /*5ae0*/  IADD3 R0, PT, PT, R39, -R0, RZ ;  /* 0x8000000027007210 */ /* 0x002fc80007ffe0ff */
[----:B------:R-:W0:Y:S03]  /*5af0*/  I2F.F64 R32, R0 ;  /* 0x0000000000207312 */ /* 0x000e260000201c00 */
        /* <DEDUP_REMOVED lines=11> */
.L_x_93:
[----:B------:R-:W-:Y:S05]  /*5bb0*/  BSYNC.RECONVERGENT B2 ;  /* 0x0000000000027941 */ /* 0x000fea0003800200 */
.L_x_92:
[----:B------:R-:W-:Y:S01]  /*5bc0*/  DADD R46, R46, R48 ;  /* 0x000000002e2e7229 */ /* 0x000fe20000000030 */
[----:B------:R-:W0:Y:S01]  /*5bd0*/  MUFU.RCP64H R15, R45 ;  /* 0x0000002d000f7308 */ /* 0x000e220000001800 */
[----:B------:R-:W-:Y:S01]  /*5be0*/  MOV R14, 0x1 ;  /* 0x00000001000e7802 */ /* 0x000fe20000000f00 */
        /* <DEDUP_REMOVED lines=8> */
[----:B-1----:R-:W-:-:S04]  /*5c70*/  IMAD.IADD R0, R39, 0x1, -R0 ;  /* 0x0000000127007824 */ /* 0x002fc800078e0a00 */
        /* <DEDUP_REMOVED lines=11> */
[----:B----4-:R-:W-:Y:S05]  /*5d30*/  CALL.REL.NOINC `($__internal_0_$__cuda_sm20_div_rn_f64_full) ;  /* 0x0000004800207944 */ /* 0x010fea0003c00000 */
.L_x_95:
[----:B------:R-:W-:Y:S05]  /*5d40*/  BSYNC.RECONVERGENT B2 ;  /* 0x0000000000027941 */ /* 0x000fea0003800200 */
.L_x_94:
        /* <DEDUP_REMOVED lines=24> */
.L_x_97:
[----:B------:R-:W-:Y:S05]  /*5ed0*/  BSYNC.RECONVERGENT B2 ;  /* 0x0000000000027941 */ /* 0x000fea0003800200 */
.L_x_96:
        /* <DEDUP_REMOVED lines=24> */
.L_x_99:
[----:B------:R-:W-:Y:S05]  /*6060*/  BSYNC.RECONVERGENT B2 ;  /* 0x0000000000027941 */ /* 0x000fea0003800200 */
.L_x_98:
        /* <DEDUP_REMOVED lines=24> */
.L_x_101:
[----:B------:R-:W-:Y:S05]  /*61f0*/  BSYNC.RECONVERGENT B2 ;  /* 0x0000000000027941 */ /* 0x000fea0003800200 */
.L_x_100:
[----:B------:R-:W-:Y:S01]  /*6200*/  DADD R46, R46, R48 ;  /* 0x000000002e2e7229 */ /* 0x000fe20000000030 */
[----:B------:R-:W0:Y:S01]  /*6210*/  MUFU.RCP64H R15, R45 ;  /* 0x0000002d000f7308 */ /* 0x000e220000001800 */
[----:B------:R-:W-:Y:S01]  /*6220*/  IMAD.MOV.U32 R14, RZ, RZ, 0x1 ;  /* 0x00000001ff0e7424 */ /* 0x000fe200078e00ff */
[----:B------:R-:W-:Y:S01]  /*6230*/  BSSY.RECONVERGENT B2, `(.L_x_102) ;  /* 0x0000016000027945 */ /* 0x000fe20003800200 */
[----:B------:R-:W-:-:S03]  /*6240*/  IADD3 R42, PT, PT, R38, 0x7, RZ ;  /* 0x00000007262a7810 */ /* 0x000fc60007ffe0ff */
        /* <DEDUP_REMOVED lines=20> */
.L_x_103:
[----:B------:R-:W-:Y:S05]  /*6390*/  BSYNC.RECONVERGENT B2 ;  /* 0x0000000000027941 */ /* 0x000fea0003800200 */
.L_x_102:
[----:B------:R-:W-:Y:S01]  /*63a0*/  DADD R46, R46, R48 ;  /* 0x000000002e2e7229 */ /* 0x000fe20000000030 */
[----:B------:R-:W-:Y:S02]  /*63b0*/  ISETP.NE.AND P0, PT, R42, UR4, PT ;  /* 0x000000042a007c0c */ /* 0x000fe4000bf05270 */
[----:B------:R-:W-:-:S04]  /*63c0*/  IADD3 R38, PT, PT, R38, 0x8, RZ ;  /* 0x0000000826267810 */ /* 0x000fc80007ffe0ff */
[----:B------:R1:W-:Y:S07]  /*63d0*/  STS.64 [R41+0xd8], R46 ;  /* 0x0000d82e29007388 */ /* 0x0003ee0000000a00 */
[----:B------:R-:W-:Y:S05]  /*63e0*/  @P0 BRA `(.L_x_104) ;  /* 0xfffffff000c80947 */ /* 0x000fea000383ffff */
[----:B------:R-:W-:Y:S05]  /*63f0*/  BSYNC.RECONVERGENT B1 ;  /* 0x0000000000017941 */ /* 0x000fea0003800200 */
.L_x_87:
[----:B------:R-:W-:Y:S01]  /*6400*/  UISETP.NE.AND UP0, UPT, UR14, URZ, UPT ;  /* 0x000000ff0e00728c */ /* 0x000fe2000bf05270 */
[----:B------:R-:W-:-:S08]  /*6410*/  IMAD.U32 R42, RZ, RZ, UR4 ;  /* 0x00000004ff2a7e24 */ /* 0x000fd0000f8e00ff */
[----:B------:R-:W-:Y:S05]  /*6420*/  BRA.U !UP0, `(.L_x_86) ;  /* 0x0000000d08187547 */ /* 0x000fea000b800000 */
[----:B------:R-:W-:-:S09]  /*6430*/  UISETP.GE.U32.AND UP0, UPT, UR6, 0x3, UPT ;  /* 0x000000030600788c */ /* 0x000fd2000bf06070 */
[----:B------:R-:W-:Y:S05]  /*6440*/  BRA.U !UP0, `(.L_x_105) ;  /* 0x0000000508a07547 */ /* 0x000fea000b800000 */
[----:B------:R-:W-:Y:S01]  /*6450*/  IMAD R43, R38, 0x4, R5 ;  /* 0x00000004262b7824 */ /* 0x000fe200078e0205 */
[----:B------:R-:W2:Y:S01]  /*6460*/  MUFU.RCP64H R15, R45 ;  /* 0x0000002d000f7308 */ /* 0x000ea20000001800 */
[----:B------:R-:W-:Y:S01]  /*6470*/  MOV R14, 0x1 ;  /* 0x00000001000e7802 */ /* 0x000fe20000000f00 */
[----:B------:R-:W-:Y:S02]  /*6480*/  BSSY.RECONVERGENT B1, `(.L_x_106) ;  /* 0x0000014000017945 */ /* 0x000fe40003800200 */
[----:B------:R-:W3:Y:S03]  /*6490*/  LDS R0, [R43+0x4c] ;  /* 0x00004c002b007984 */ /* 0x000ee60000000800 */
[----:B--2---:R-:W-:-:S08]  /*64a0*/  DFMA R16, -R44, R14, 1 ;  /* 0x3ff000002c10742b */ /* 0x004fd0000000010e */
[----:B------:R-:W-:-:S08]  /*64b0*/  DFMA R16, R16, R16, R16 ;  /* 0x000000101010722b */ /* 0x000fd00000000010 */
[----:B------:R-:W-:-:S08]  /*64c0*/  DFMA R14, R14, R16, R14 ;  /* 0x000000100e0e722b */ /* 0x000fd0000000000e */
[----:B------:R-:W-:Y:S01]  /*64d0*/  DFMA R16, -R44, R14, 1 ;  /* 0x3ff000002c10742b */ /* 0x000fe2000000010e */
[----:B---3--:R-:W-:-:S04]  /*64e0*/  IMAD.IADD R0, R39, 0x1, -R0 ;  /* 0x0000000127007824 */ /* 0x008fc800078e0a00 */
        /* <DEDUP_REMOVED lines=13> */
.L_x_107:
[----:B------:R-:W-:Y:S05]  /*65c0*/  BSYNC.RECONVERGENT B1 ;  /* 0x0000000000017941 */ /* 0x000fea0003800200 */
.L_x_106:
[----:B-1----:R-:W-:Y:S01]  /*65d0*/  DADD R46, R48, R46 ;  /* 0x00000000302e7229 */ /* 0x002fe2000000002e */
[----:B------:R-:W-:Y:S01]  /*65e0*/  IMAD R41, R38, 0x4, R43 ;  /* 0x0000000426297824 */ /* 0x000fe200078e022b */
        /* <DEDUP_REMOVED lines=9> */
[----:B-1----:R-:W-:-:S07]  /*6680*/  IADD3 R0, PT, PT, R39, -R0, RZ ;  /* 0x8000000027007210 */ /* 0x002fce0007ffe0ff */
        /* <DEDUP_REMOVED lines=13> */
.L_x_109:
[----:B------:R-:W-:Y:S05]  /*6760*/  BSYNC.RECONVERGENT B1 ;  /* 0x0000000000017941 */ /* 0x000fea0003800200 */
.L_x_108:
        /* <DEDUP_REMOVED lines=24> */
.L_x_111:
[----:B------:R-:W-:Y:S05]  /*68f0*/  BSYNC.RECONVERGENT B1 ;  /* 0x0000000000017941 */ /* 0x000fea0003800200 */
.L_x_110:
        /* <DEDUP_REMOVED lines=25> */
.L_x_113:
[----:B------:R-:W-:Y:S05]  /*6a90*/  BSYNC.RECONVERGENT B1 ;  /* 0x0000000000017941 */ /* 0x000fea0003800200 */
.L_x_112:
[----:B------:R-:W-:Y:S01]  /*6aa0*/  DADD R46, R46, R48 ;  /* 0x000000002e2e7229 */ /* 0x000fe20000000030 */
[----:B------:R-:W-:-:S06]  /*6ab0*/  IADD3 R38, PT, PT, R38, 0x4, RZ ;  /* 0x0000000426267810 */ /* 0x000fcc0007ffe0ff */
[----:B------:R2:W-:Y:S04]  /*6ac0*/  STS.64 [R41+0xb8], R46 ;  /* 0x0000b82e29007388 */ /* 0x0005e80000000a00 */
.L_x_105:
[----:B------:R-:W-:-:S09]  /*6ad0*/  UISETP.NE.AND UP0, UPT, UR5, URZ, UPT ;  /* 0x000000ff0500728c */ /* 0x000fd2000bf05270 */
[----:B------:R-:W-:Y:S05]  /*6ae0*/  BRA.U !UP0, `(.L_x_86) ;  /* 0x0000000508687547 */ /* 0x000fea000b800000 */
[----:B------:R-:W-:-:S09]  /*6af0*/  UISETP.NE.AND UP0, UPT, UR8, URZ, UPT ;  /* 0x000000ff0800728c */ /* 0x000fd2000bf05270 */
[----:B------:R-:W-:Y:S05]  /*6b00*/  BRA.U !UP0, `(.L_x_114) ;  /* 0x0000000108e07547 */ /* 0x000fea000b800000 */
[C---:B------:R-:W-:Y:S01]  /*6b10*/  IMAD R43, R38.reuse, 0x4, R5 ;  /* 0x00000004262b7824 */ /* 0x040fe200078e0205 */
[----:B------:R-:W3:Y:S01]  /*6b20*/  MUFU.RCP64H R15, R45 ;  /* 0x0000002d000f7308 */ /* 0x000ee20000001800 */
[----:B------:R-:W-:Y:S01]  /*6b30*/  IMAD.MOV.U32 R14, RZ, RZ, 0x1 ;  /* 0x00000001ff0e7424 */ /* 0x000fe200078e00ff */
[----:B------:R-:W-:Y:S01]  /*6b40*/  BSSY.RECONVERGENT B1, `(.L_x_115) ;  /* 0x0000016000017945 */ /* 0x000fe20003800200 */
[----:B-12---:R-:W-:Y:S01]  /*6b50*/  IMAD R41, R38, 0x8, R9 ;  /* 0x0000000826297824 */ /* 0x006fe200078e0209 */
[----:B------:R-:W1:Y:S04]  /*6b60*/  LDS R0, [R43+0x4c] ;  /* 0x00004c002b007984 */ /* 0x000e680000000800 */
[----:B------:R2:W0:Y:S01]  /*6b70*/  LDS.64 R46, [R41+-0x8] ;  /* 0xfffff800292e7984 */ /* 0x0004220000000a00 */
[----:B---3--:R-:W-:-:S08]  /*6b80*/  DFMA R16, -R44, R14, 1 ;  /* 0x3ff000002c10742b */ /* 0x008fd0000000010e */
[----:B------:R-:W-:-:S08]  /*6b90*/  DFMA R16, R16, R16, R16 ;  /* 0x000000101010722b */ /* 0x000fd00000000010 */
[----:B------:R-:W-:-:S08]  /*6ba0*/  DFMA R14, R14, R16, R14 ;  /* 0x000000100e0e722b */ /* 0x000fd0000000000e */
[----:B------:R-:W-:Y:S01]  /*6bb0*/  DFMA R16, -R44, R14, 1 ;  /* 0x3ff000002c10742b */ /* 0x000fe2000000010e */
[----:B-1----:R-:W-:-:S04]  /*6bc0*/  IADD3 R0, PT, PT, R39, -R0, RZ ;  /* 0x8000000027007210 */ /* 0x002fc80007ffe0ff */
[----:B------:R-:W1:Y:S03]  /*6bd0*/  I2F.F64 R32, R0 ;  /* 0x0000000000207312 */ /* 0x000e660000201c00 */
[----:B------:R-:W-:-:S08]  /*6be0*/  DFMA R14, R14, R16, R14 ;  /* 0x000000100e0e722b */ /* 0x000fd0000000000e */
[----:B-1----:R-:W-:Y:S01]  /*6bf0*/  DMUL R28, R14, R32 ;  /* 0x000000200e1c7228 */ /* 0x002fe20000000000 */
[----:B------:R-:W-:-:S07]  /*6c00*/  FSETP.GEU.AND P1, PT, |R33|, 6.5827683646048100446e-37, PT ;  /* 0x036000002100780b */ /* 0x000fce0003f2e200 */
[----:B------:R-:W-:-:S08]  /*6c10*/  DFMA R16, -R44, R28, R32 ;  /* 0x0000001c2c10722b */ /* 0x000fd00000000120 */
[----:B0-----:R-:W-:-:S10]  /*6c20*/  DFMA R48, R14, R16, R28 ;  /* 0x000000100e30722b */ /* 0x001fd4000000001c */
[----:B------:R-:W-:-:S05]  /*6c30*/  FFMA R13, RZ, R45, R49 ;  /* 0x0000002dff0d7223 */ /* 0x000fca0000000031 */
[----:B------:R-:W-:-:S13]  /*6c40*/  FSETP.GT.AND P0, PT, |R13|, 1.469367938527859385e-39, PT ;  /* 0x001000000d00780b */ /* 0x000fda0003f04200 */
[----:B--2---:R-:W-:Y:S05]  /*6c50*/  @P0 BRA P1, `(.L_x_116) ;  /* 0x0000000000100947 */ /* 0x004fea0000800000 */
[----:B------:R-:W-:Y:S01]  /*6c60*/  IMAD.MOV.U32 R30, RZ, RZ, R44 ;  /* 0x000000ffff1e7224 */ /* 0x000fe200078e002c */
[----:B------:R-:W-:Y:S02]  /*6c70*/  MOV R31, R45 ;  /* 0x0000002d001f7202 */ /* 0x000fe40000000f00 */
[----:B------:R-:W-:-:S07]  /*6c80*/  MOV R0, 0x6ca0 ;  /* 0x00006ca000007802 */ /* 0x000fce0000000f00 */
[----:B----4-:R-:W-:Y:S05]  /*6c90*/  CALL.REL.NOINC `($__internal_0_$__cuda_sm20_div_rn_f64_full) ;  /* 0x0000003800487944 */ /* 0x010fea0003c00000 */
.L_x_116:
[----:B------:R-:W-:Y:S05]  /*6ca0*/  BSYNC.RECONVERGENT B1 ;  /* 0x0000000000017941 */ /* 0x000fea0003800200 */
.L_x_115:
[----:B------:R-:W-:Y:S01]  /*6cb0*/  DADD R46, R46, R48 ;  /* 0x000000002e2e7229 */ /* 0x000fe20000000030 */
[C---:B------:R-:W-:Y:S01]  /*6cc0*/  IMAD R13, R38.reuse, 0x4, R43 ;  /* 0x00000004260d7824 */ /* 0x040fe200078e022b */
[----:B------:R-:W0:Y:S01]  /*6cd0*/  MUFU.RCP64H R15, R45 ;  /* 0x0000002d000f7308 */ /* 0x000e220000001800 */
[----:B------:R-:W-:Y:S01]  /*6ce0*/  IMAD.MOV.U32 R14, RZ, RZ, 0x1 ;  /* 0x00000001ff0e7424 */ /* 0x000fe200078e00ff */
[----:B------:R-:W-:Y:S01]  /*6cf0*/  BSSY.RECONVERGENT B1, `(.L_x_117) ;  /* 0x0000016000017945 */ /* 0x000fe20003800200 */
[----:B------:R-:W-:Y:S02]  /*6d00*/  VIADD R42, R38, 0x1 ;  /* 0x00000001262a7836 */ /* 0x000fe40000000000 */
        /* <DEDUP_REMOVED lines=20> */
.L_x_118:
[----:B------:R-:W-:Y:S05]  /*6e50*/  BSYNC.RECONVERGENT B1 ;  /* 0x0000000000017941 */ /* 0x000fea0003800200 */
.L_x_117:
[----:B------:R-:W-:Y:S01]  /*6e60*/  DADD R46, R46, R48 ;  /* 0x000000002e2e7229 */ /* 0x000fe20000000030 */
[----:B------:R-:W-:-:S06]  /*6e70*/  VIADD R38, R38, 0x2 ;  /* 0x0000000226267836 */ /* 0x000fcc0000000000 */
[----:B------:R3:W-:Y:S04]  /*6e80*/  STS.64 [R41+0x8], R46 ;  /* 0x0000082e29007388 */ /* 0x0007e80000000a00 */
.L_x_114:
[----:B------:R-:W-:-:S09]  /*6e90*/  UISETP.NE.AND UP0, UPT, UR7, URZ, UPT ;  /* 0x000000ff0700728c */ /* 0x000fd2000bf05270 */
[----:B------:R-:W-:Y:S05]  /*6ea0*/  BRA.U !UP0, `(.L_x_86) ;  /* 0x0000000108787547 */ /* 0x000fea000b800000 */
[C---:B-123--:R-:W-:Y:S01]  /*6eb0*/  IMAD R41, R38.reuse, 0x4, R5 ;  /* 0x0000000426297824 */ /* 0x04efe200078e0205 */
[----:B------:R-:W1:Y:S01]  /*6ec0*/  MUFU.RCP64H R15, R45 ;  /* 0x0000002d000f7308 */ /* 0x000e620000001800 */
[----:B------:R-:W-:Y:S01]  /*6ed0*/  MOV R14, 0x1 ;  /* 0x00000001000e7802 */ /* 0x000fe20000000f00 */
[----:B------:R-:W-:Y:S01]  /*6ee0*/  IMAD R42, R38, 0x8, R9 ;  /* 0x00000008262a7824 */ /* 0x000fe200078e0209 */
[----:B------:R-:W-:Y:S01]  /*6ef0*/  BSSY.RECONVERGENT B1, `(.L_x_119) ;  /* 0x0000015000017945 */ /* 0x000fe20003800200 */
[----:B------:R-:W2:Y:S04]  /*6f00*/  LDS R0, [R41+0x4c] ;  /* 0x00004c0029007984 */ /* 0x000ea80000000800 */
[----:B------:R-:W3:Y:S01]  /*6f10*/  LDS.64 R42, [R42+-0x8] ;  /* 0xfffff8002a2a7984 */ /* 0x000ee20000000a00 */
[----:B-1----:R-:W-:-:S08]  /*6f20*/  DFMA R16, -R44, R14, 1 ;  /* 0x3ff000002c10742b */ /* 0x002fd0000000010e */
[----:B------:R-:W-:-:S08]  /*6f30*/  DFMA R16, R16, R16, R16 ;  /* 0x000000101010722b */ /* 0x000fd00000000010 */
[----:B------:R-:W-:-:S08]  /*6f40*/  DFMA R16, R14, R16, R14 ;  /* 0x000000100e10722b */ /* 0x000fd0000000000e */
[----:B------:R-:W-:Y:S01]  /*6f50*/  DFMA R14, -R44, R16, 1 ;  /* 0x3ff000002c0e742b */ /* 0x000fe20000000110 */
[----:B--2---:R-:W-:-:S04]  /*6f60*/  IMAD.IADD R0, R39, 0x1, -R0 ;  /* 0x0000000127007824 */ /* 0x004fc800078e0a00 */
        /* <DEDUP_REMOVED lines=12> */
[----:B----4-:R-:W-:Y:S05]  /*7030*/  CALL.REL.NOINC `($__internal_0_$__cuda_sm20_div_rn_f64_full) ;  /* 0x0000003400607944 */ /* 0x010fea0003c00000 */
.L_x_120:
[----:B------:R-:W-:Y:S05]  /*7040*/  BSYNC.RECONVERGENT B1 ;  /* 0x0000000000017941 */ /* 0x000fea0003800200 */
.L_x_119:
[----:B------:R-:W-:Y:S01]  /*7050*/  DADD R48, R42, R48 ;  /* 0x000000002a307229 */ /* 0x000fe20000000030 */
[----:B------:R-:W-:Y:S01]  /*7060*/  IMAD R41, R38, 0x4, R41 ;  /* 0x0000000426297824 */ /* 0x000fe200078e0229 */
[----:B------:R-:W-:-:S05]  /*7070*/  MOV R42, R38 ;  /* 0x00000026002a7202 */ /* 0x000fca0000000f00 */
[----:B------:R0:W-:Y:S04]  /*7080*/  STS.64 [R41+0xa0], R48 ;  /* 0x0000a03029007388 */ /* 0x0001e80000000a00 */
.L_x_86:
[----:B------:R-:W-:Y:S01]  /*7090*/  IMAD R13, R42, 0x8, R5 ;  /* 0x000000082a0d7824 */ /* 0x000fe200078e0205 */
[----:B------:R-:W-:Y:S01]  /*70a0*/  MOV R17, 0x3ff00000 ;  /* 0x3ff0000000117802 */ /* 0x000fe20000000f00 */
[----:B------:R-:W-:Y:S01]  /*70b0*/  IMAD.MOV.U32 R16, RZ, RZ, 0x0 ;  /* 0x00000000ff107424 */ /* 0x000fe200078e00ff */
[----:B------:R-:W5:Y:S04]  /*70c0*/  LDC.64 R30, c[0x0][0x3c0] ;  /* 0x0000f000ff1e7b82 */ /* 0x000f680000000a00 */
[----:B------:R-:W-:Y:S04]  /*70d0*/  STS.64 [R13+0xa0], R16 ;  /* 0x0000a0100d007388 */ /* 0x000fe80000000a00 */
[----:B------:R-:W1:Y:S02]  /*70e0*/  LDS R15, [R5+0x18] ;  /* 0x00001800050f7984 */ /* 0x000e640000000800 */
[----:B-1----:R-:W-:-:S02]  /*70f0*/  IMAD R0, R15, 0x4, R4 ;  /* 0x000000040f007824 */ /* 0x002fc400078e0204 */
[----:B------:R-:W1:Y:S03]  /*7100*/  LDC.64 R14, c[0x0][0x398] ;  /* 0x0000e600ff0e7b82 */ /* 0x000e660000000a00 */
[----:B------:R-:W1:Y:S01]  /*7110*/  LDS R29, [R0] ;  /* 0x00000000001d7984 */ /* 0x000e620000000800 */
[----:B------:R-:W-:-:S03]  /*7120*/  PRMT R33, R40, 0x9910, RZ ;  /* 0x0000991028217816 */ /* 0x000fc600000000ff */
[----:B------:R-:W2:Y:S02]  /*7130*/  LDS R0, [R5+0x20] ;  /* 0x0000200005007984 */ /* 0x000ea40000000800 */
[----:B------:R-:W-:-:S04]  /*7140*/  IMAD R33, R2, 0x14, R33 ;  /* 0x0000001402217824 */ /* 0x000fc800078e0221 */
[----:B------:R-:W-:-:S04]  /*7150*/  IMAD.HI.U32 R13, R33, 0x10624dd3, RZ ;  /* 0x10624dd3210d7827 */ /* 0x000fc800078e00ff */
[----:B-1----:R-:W-:-:S06]  /*7160*/  IMAD.WIDE R28, R29, 0x4, R14 ;  /* 0x000000041d1c7825 */ /* 0x002fcc00078e020e */
[----:B------:R-:W3:Y:S01]  /*7170*/  LDG.E R28, desc[UR12][R28.64+-0x4] ;  /* 0xfffffc0c1c1c7981 */ /* 0x000ee2000c1e1900 */
[----:B------:R-:W-:-:S05]  /*7180*/  SHF.R.U32.HI R16, RZ, 0x6, R13 ;  /* 0x00000006ff107819 */ /* 0x000fca000001160d */
[----:B------:R-:W-:-:S04]  /*7190*/  IMAD R17, R16, -0x3e8, R33 ;  /* 0xfffffc1810117824 */ /* 0x000fc800078e0221 */
[----:B-----5:R-:W-:-:S06]  /*71a0*/  IMAD.WIDE.U32 R16, R17, 0x8, R30 ;  /* 0x0000000811107825 */ /* 0x020fcc00078e001e */
[----:B------:R-:W5:Y:S01]  /*71b0*/  LDG.E.64 R16, desc[UR12][R16.64] ;  /* 0x0000000c10107981 */ /* 0x000f62000c1e1b00 */
[----:B--2---:R-:W-:Y:S01]  /*71c0*/  IMAD R0, R0, 0x4, R5 ;  /* 0x0000000400007824 */ /* 0x004fe200078e0205 */
[----:B------:R-:W-:Y:S04]  /*71d0*/  BSSY.RECONVERGENT B0, `(.L_x_121) ;  /* 0x0000015000007945 */ /* 0x000fe80003800200 */
[----:B------:R-:W3:Y:S02]  /*71e0*/  LDS R13, [R0+0x4c] ;  /* 0x00004c00000d7984 */ /* 0x000ee40000000800 */
[----:B---3--:R-:W-:-:S05]  /*71f0*/  IADD3 R13, PT, PT, -R28, R13, RZ ;  /* 0x0000000d1c0d7210 */ /* 0x008fca0007ffe1ff */
[----:B------:R-:W-:Y:S04]  /*7200*/  STS [R0+0x4c], R13 ;  /* 0x00004c0d00007388 */ /* 0x000fe80000000800 */
[----:B------:R-:W1:Y:S04]  /*7210*/  LDS.64 R28, [R5+0xa0] ;  /* 0x0000a000051c7984 */ /* 0x000e680000000a00 */
[----:B------:R2:W-:Y:S04]  /*7220*/  STS [R5+0x20], RZ ;  /* 0x000020ff05007388 */ /* 0x0005e80000000800 */
[----:B-----5:R2:W-:Y:S01]  /*7230*/  STS.64 [R5], R16 ;  /* 0x0000001005007388 */ /* 0x0205e20000000a00 */
[----:B-1----:R-:W-:Y:S01]  /*7240*/  DSETP.GT.AND P0, PT, R16, R28, PT ;  /* 0x0000001c1000722a */ /* 0x002fe20003f04000 */
[----:B------:R-:W-:-:S13]  /*7250*/  IMAD.MOV.U32 R28, RZ, RZ, RZ ;  /* 0x000000ffff1c7224 */ /* 0x000fda00078e00ff */
[----:B--2---:R-:W-:Y:S05]  /*7260*/  @!P0 BRA `(.L_x_122) ;  /* 0x00000000002c8947 */ /* 0x004fea0003800000 */
[----:B------:R-:W-:Y:S01]  /*7270*/  BSSY.RECONVERGENT B1, `(.L_x_123) ;  /* 0x0000009000017945 */ /* 0x000fe20003800200 */
[----:B------:R-:W-:-:S07]  /*7280*/  IMAD.MOV.U32 R0, RZ, RZ, RZ ;  /* 0x000000ffff007224 */ /* 0x000fce00078e00ff */
.L_x_124:
[C---:B------:R-:W-:Y:S01]  /*7290*/  IADD3 R30, PT, PT, R0.reuse, 0x1, RZ ;  /* 0x00000001001e7810 */ /* 0x040fe20007ffe0ff */
[----:B------:R-:W-:-:S04]  /*72a0*/  IMAD R28, R0, 0x8, R5 ;  /* 0x00000008001c7824 */ /* 0x000fc800078e0205 */
[----:B------:R-:W-:Y:S01]  /*72b0*/  STS [R5+0x20], R30 ;  /* 0x0000201e05007388 */ /* 0x000fe20000000800 */
[----:B------:R-:W-:-:S03]  /*72c0*/  IMAD.MOV.U32 R0, RZ, RZ, R30 ;  /* 0x000000ffff007224 */ /* 0x000fc600078e001e */
[----:B------:R-:W1:Y:S02]  /*72d0*/  LDS.64 R28, [R28+0xa8] ;  /* 0x0000a8001c1c7984 */ /* 0x000e640000000a00 */
[----:B-1----:R-:W-:-:S14]  /*72e0*/  DSETP.GT.AND P0, PT, R16, R28, PT ;  /* 0x0000001c1000722a */ /* 0x002fdc0003f04000 */
[----:B------:R-:W-:Y:S05]  /*72f0*/  @P0 BRA `(.L_x_124) ;  /* 0xfffffffc00e40947 */ /* 0x000fea000383ffff */
[----:B------:R-:W-:Y:S05]  /*7300*/  BSYNC.RECONVERGENT B1 ;  /* 0x0000000000017941 */ /* 0x000fea0003800200 */
.L_x_123:
[----:B------:R-:W-:-:S07]  /*7310*/  MOV R28, R30 ;  /* 0x0000001e001c7202 */ /* 0x000fce0000000f00 */
.L_x_122:
[----:B------:R-:W-:Y:S05]  /*7320*/  BSYNC.RECONVERGENT B0 ;  /* 0x0000000000007941 */ /* 0x000fea0003800200 */
.L_x_121:
[----:B------:R-:W1:Y:S02]  /*7330*/  LDS R13, [R5+0x18] ;  /* 0x00001800050d7984 */ /* 0x000e640000000800 */
[----:B-1----:R-:W-:-:S05]  /*7340*/  IMAD R0, R13, 0x4, R4 ;  /* 0x000000040d007824 */ /* 0x002fca00078e0204 */
[----:B------:R-:W1:Y:S02]  /*7350*/  LDS R13, [R0] ;  /* 0x00000000000d7984 */ /* 0x000e640000000800 */
[----:B-1----:R-:W-:-:S06]  /*7360*/  IMAD.WIDE R14, R13, 0x4, R14 ;  /* 0x000000040d0e7825 */ /* 0x002fcc00078e020e */
[----:B------:R-:W2:Y:S01]  /*7370*/  LDG.E R14, desc[UR12][R14.64+-0x4] ;  /* 0xfffffc0c0e0e7981 */ /* 0x000ea2000c1e1900 */
[----:B------:R-:W-:Y:S01]  /*7380*/  IMAD R28, R28, 0x4, R5 ;  /* 0x000000041c1c7824 */ /* 0x000fe200078e0205 */
[----:B------:R-:W-:Y:S01]  /*7390*/  BSSY.RECONVERGENT B0, `(.L_x_125) ;  /* 0x00000a7000007945 */ /* 0x000fe20003800200 */
[----:B------:R-:W-:-:S03]  /*73a0*/  HFMA2 R42, -RZ, RZ, 0, 0 ;  /* 0x00000000ff2a7431 */ /* 0x000fc600000001ff */
[----:B------:R-:W2:Y:S02]  /*73b0*/  LDS R13, [R28+0x4c] ;  /* 0x00004c001c0d7984 */ /* 0x000ea40000000800 */
[----:B--2---:R-:W-:-:S05]  /*73c0*/  IADD3 R17, PT, PT, R14, R13, RZ ;  /* 0x0000000d0e117210 */ /* 0x004fca0007ffe0ff */
[----:B------:R-:W-:Y:S04]  /*73d0*/  STS [R28+0x4c], R17 ;  /* 0x00004c111c007388 */ /* 0x000fe80000000800 */
[----:B------:R-:W1:Y:S04]  /*73e0*/  LDS R16, [R5+0x20] ;  /* 0x0000200005107984 */ /* 0x000e680000000800 */
[----:B------:R-:W2:Y:S01]  /*73f0*/  LDS R13, [R5+0x18] ;  /* 0x00001800050d7984 */ /* 0x000ea20000000800 */
[----:B-1----:R-:W-:Y:S02]  /*7400*/  IMAD R16, R16, 0x4, R5 ;  /* 0x0000000410107824 */ /* 0x002fe400078e0205 */
[----:B--2---:R-:W-:-:S03]  /*7410*/  IMAD R0, R13, 0x4, R4 ;  /* 0x000000040d007824 */ /* 0x004fc600078e0204 */
[----:B------:R-:W-:Y:S04]  /*7420*/  LDS R39, [R16+0x74] ;  /* 0x0000740010277984 */ /* 0x000fe80000000800 */
[----:B------:R-:W1:Y:S04]  /*7430*/  LDS R30, [R16+0x78] ;  /* 0x00007800101e7984 */ /* 0x000e680000000800 */
[----:B------:R2:W3:Y:S01]  /*7440*/  LDS R38, [R0] ;  /* 0x0000000000267984 */ /* 0x0004e20000000800 */
[----:B-1----:R-:W-:-:S13]  /*7450*/  ISETP.GE.AND P0, PT, R39, R30, PT ;  /* 0x0000001e2700720c */ /* 0x002fda0003f06270 */
[----:B--23--:R-:W-:Y:S05]  /*7460*/  @P0 BRA `(.L_x_126) ;  /* 0x0000000800640947 */ /* 0x00cfea0003800000 */
[C---:B------:R-:W-:Y:S01]  /*7470*/  VIADDMNMX R30, R39.reuse, 0x1, R30, !PT ;  /* 0x00000001271e7846 */ /* 0x040fe2000780011e */
[----:B0-----:R-:W0:Y:S01]  /*7480*/  LDC R41, c[0x0][0x3a8] ;  /* 0x0000ea00ff297b82 */ /* 0x001e220000000800 */
[----:B------:R-:W-:Y:S01]  /*7490*/  VIADD R44, R38, 0xffffffff ;  /* 0xffffffff262c7836 */ /* 0x000fe20000000000 */
[----:B------:R-:W-:Y:S01]  /*74a0*/  BSSY.RECONVERGENT B1, `(.L_x_127) ;  /* 0x0000054000017945 */ /* 0x000fe20003800200 */
[----:B------:R-:W-:Y:S01]  /*74b0*/  MOV R42, RZ ;  /* 0x000000ff002a7202 */ /* 0x000fe20000000f00 */
[C---:B------:R-:W-:Y:S01]  /*74c0*/  IMAD.IADD R14, R39.reuse, 0x1, -R30 ;  /* 0x00000001270e7824 */ /* 0x040fe200078e0a1e */
[----:B------:R-:W-:Y:S01]  /*74d0*/  IADD3 R45, PT, PT, -R39, R30, RZ ;  /* 0x0000001e272d7210 */ /* 0x000fe20007ffe1ff */
[----:B------:R-:W-:-:S03]  /*74e0*/  IMAD.MOV.U32 R15, RZ, RZ, 0x40f86a00 ;  /* 0x40f86a00ff0f7424 */ /* 0x000fc600078e00ff */
[----:B------:R-:W-:Y:S01]  /*74f0*/  ISETP.GT.U32.AND P0, PT, R14, -0x4, PT ;  /* 0xfffffffc0e00780c */ /* 0x000fe20003f04070 */
[----:B------:R-:W-:Y:S02]  /*7500*/  IMAD.MOV.U32 R14, RZ, RZ, 0x0 ;  /* 0x00000000ff0e7424 */ /* 0x000fe400078e00ff */
[----:B0-----:R-:W-:-:S10]  /*7510*/  IMAD R44, R44, R41, -0x1 ;  /* 0xffffffff2c2c7424 */ /* 0x001fd400078e0229 */
[----:B------:R-:W-:Y:S05]  /*7520*/  @P0 BRA `(.L_x_128) ;  /* 0x00000004002c0947 */ /* 0x000fea0003800000 */
[----:B------:R-:W-:Y:S01]  /*7530*/  IMAD R47, R39, 0x4, R4 ;  /* 0x00000004272f7824 */ /* 0x000fe200078e0204 */
[----:B------:R-:W-:Y:S01]  /*7540*/  MOV R46, RZ ;  /* 0x000000ff002e7202 */ /* 0x000fe20000000f00 */
[----:B------:R-:W-:Y:S02]  /*7550*/  IMAD.MOV.U32 R42, RZ, RZ, RZ ;  /* 0x000000ffff2a7224 */ /* 0x000fe400078e00ff */
[----:B------:R-:W-:Y:S02]  /*7560*/  IMAD.MOV.U32 R14, RZ, RZ, 0x0 ;  /* 0x00000000ff0e7424 */ /* 0x000fe400078e00ff */
[----:B------:R-:W0:Y:S01]  /*7570*/  LDS R47, [R47] ;  /* 0x000000002f2f7984 */ /* 0x000e220000000800 */
[----:B------:R-:W-:-:S07]  /*7580*/  IMAD.MOV.U32 R15, RZ, RZ, 0x40f86a00 ;  /* 0x40f86a00ff0f7424 */ /* 0x000fce00078e00ff */
.L_x_129:
[----:B------:R-:W-:Y:S01]  /*7590*/  LEA R49, R39, R4, 0x2 ;  /* 0x0000000427317211 */ /* 0x000fe200078e10ff */
[----:B------:R-:W1:Y:S01]  /*75a0*/  LDC.64 R16, c[0x0][0x3a0] ;  /* 0x0000e800ff107b82 */ /* 0x000e620000000a00 */
[----:B0-----:R-:W-:Y:S01]  /*75b0*/  IMAD.IADD R37, R44, 0x1, R47 ;  /* 0x000000012c257824 */ /* 0x001fe200078e022f */
[----:B------:R-:W-:Y:S02]  /*75c0*/  IADD3 R47, PT, PT, R47, -0x1, RZ ;  /* 0xffffffff2f2f7810 */ /* 0x000fe40007ffe0ff */
[----:B------:R-:W0:Y:S04]  /*75d0*/  LDS R29, [R49+0x4] ;  /* 0x00000400311d7984 */ /* 0x000e280000000800 */
[----:B------:R-:W2:Y:S04]  /*75e0*/  LDS R31, [R49+0x8] ;  /* 0x00000800311f7984 */ /* 0x000ea80000000800 */
[----:B------:R-:W3:Y:S01]  /*75f0*/  LDS R43, [R49+0xc] ;  /* 0x00000c00312b7984 */ /* 0x000ee20000000800 */
[----:B-1----:R-:W-:-:S06]  /*7600*/  IMAD.WIDE R36, R37, 0x8, R16 ;  /* 0x0000000825247825 */ /* 0x002fcc00078e0210 */
[----:B------:R-:W5:Y:S01]  /*7610*/  LDG.E.64 R36, desc[UR12][R36.64] ;  /* 0x0000000c24247981 */ /* 0x000f62000c1e1b00 */
[C---:B0-----:R-:W-:Y:S02]  /*7620*/  IMAD.IADD R51, R44.reuse, 0x1, R29 ;  /* 0x000000012c337824 */ /* 0x041fe400078e021d */
[----:B------:R-:W-:Y:S02]  /*7630*/  VIADD R32, R29, 0xffffffff ;  /* 0xffffffff1d207836 */ /* 0x000fe40000000000 */
[----:B--2---:R-:W-:Y:S01]  /*7640*/  IMAD.IADD R29, R44, 0x1, R31 ;  /* 0x000000012c1d7824 */ /* 0x004fe200078e021f */
[----:B------:R-:W-:Y:S01]  /*7650*/  IADD3 R48, PT, PT, R31, -0x1, RZ ;  /* 0xffffffff1f307810 */ /* 0x000fe20007ffe0ff */
[----:B------:R-:W-:-:S04]  /*7660*/  IMAD.WIDE R50, R51, 0x8, R16 ;  /* 0x0000000833327825 */ /* 0x000fc800078e0210 */
[----:B------:R-:W-:Y:S02]  /*7670*/  IMAD.WIDE R30, R29, 0x8, R16 ;  /* 0x000000081d1e7825 */ /* 0x000fe400078e0210 */
[----:B------:R3:W5:Y:S02]  /*7680*/  LDG.E.64 R28, desc[UR12][R50.64] ;  /* 0x0000000c321c7981 */ /* 0x000764000c1e1b00 */
[-C--:B------:R-:W-:Y:S02]  /*7690*/  IMAD R47, R47, R41.reuse, R32 ;  /* 0x000000292f2f7224 */ /* 0x080fe400078e0220 */
[----:B------:R-:W-:Y:S01]  /*76a0*/  IMAD R35, R32, R41, R48 ;  /* 0x0000002920237224 */ /* 0x000fe200078e0230 */
[----:B------:R-:W2:Y:S01]  /*76b0*/  LDG.E.64 R30, desc[UR12][R30.64] ;  /* 0x0000000c1e1e7981 */ /* 0x000ea2000c1e1b00 */
[----:B------:R-:W-:-:S03]  /*76c0*/  IMAD.WIDE R52, R47, 0x8, R16 ;  /* 0x000000082f347825 */ /* 0x000fc600078e0210 */
[----:B------:R0:W1:Y:S01]  /*76d0*/  LDS R47, [R49+0x10] ;  /* 0x00001000312f7984 */ /* 0x0000620000000800 */
[----:B------:R-:W-:-:S03]  /*76e0*/  IMAD.WIDE R34, R35, 0x8, R16 ;  /* 0x0000000823227825 */ /* 0x000fc600078e0210 */
[----:B------:R-:W4:Y:S04]  /*76f0*/  LDG.E.64 R32, desc[UR12][R52.64] ;  /* 0x0000000c34207981 */ /* 0x000f28000c1e1b00 */
[----:B------:R-:W4:Y:S01]  /*7700*/  LDG.E.64 R34, desc[UR12][R34.64] ;  /* 0x0000000c22227981 */ /* 0x000f22000c1e1b00 */
[----:B---3--:R-:W-:Y:S02]  /*7710*/  IMAD.IADD R51, R44, 0x1, R43 ;  /* 0x000000012c337824 */ /* 0x008fe400078e022b */
[----:B------:R-:W-:Y:S02]  /*7720*/  VIADD R43, R43, 0xffffffff ;  /* 0xffffffff2b2b7836 */ /* 0x000fe40000000000 */
[----:B------:R-:W-:Y:S01]  /*7730*/  IMAD.WIDE R50, R51, 0x8, R16 ;  /* 0x0000000833327825 */ /* 0x000fe200078e0210 */
[----:B-----5:R-:W-:-:S02]  /*7740*/  DADD R36, R36, R28 ;  /* 0x0000000024247229 */ /* 0x020fc4000000001c */
[----:B--2---:R-:W-:-:S06]  /*7750*/  DADD R28, R28, R30 ;  /* 0x000000001c1c7229 */ /* 0x004fcc000000001e */
[----:B----4-:R-:W-:Y:S01]  /*7760*/  DADD R32, R36, -R32 ;  /* 0x0000000024207229 */ /* 0x010fe20000000820 */
[----:B------:R-:W-:Y:S01]  /*7770*/  IMAD R37, R48, R41, R43 ;  /* 0x0000002930257224 */ /* 0x000fe200078e022b */
[----:B------:R-:W-:Y:S01]  /*7780*/  DADD R28, R28, -R34 ;  /* 0x000000001c1c7229 */ /* 0x000fe20000000822 */
[----:B0-----:R-:W2:Y:S01]  /*7790*/  LDG.E.64 R48, desc[UR12][R50.64] ;  /* 0x0000000c32307981 */ /* 0x001ea2000c1e1b00 */
[----:B-1----:R-:W-:Y:S01]  /*77a0*/  IADD3 R35, PT, PT, R44, R47, RZ ;  /* 0x0000002f2c237210 */ /* 0x002fe20007ffe0ff */
[----:B------:R-:W-:-:S04]  /*77b0*/  IMAD.WIDE R36, R37, 0x8, R16 ;  /* 0x0000000825247825 */ /* 0x000fc800078e0210 */
[----:B------:R-:W-:Y:S02]  /*77c0*/  IMAD R43, R43, R41, R47 ;  /* 0x000000292b2b7224 */ /* 0x000fe400078e022f */
[--C-:B------:R-:W-:Y:S01]  /*77d0*/  IMAD.WIDE R34, R35, 0x8, R16.reuse ;  /* 0x0000000823227825 */ /* 0x100fe200078e0210 */
[----:B------:R-:W3:Y:S03]  /*77e0*/  LDG.E.64 R36, desc[UR12][R36.64] ;  /* 0x0000000c24247981 */ /* 0x000ee6000c1e1b00 */
[----:B------:R-:W-:Y:S02]  /*77f0*/  VIADD R43, R43, 0xffffffff ;  /* 0xffffffff2b2b7836 */ /* 0x000fe40000000000 */
[----:B------:R-:W4:Y:S02]  /*7800*/  LDG.E.64 R34, desc[UR12][R34.64] ;  /* 0x0000000c22227981 */ /* 0x000f24000c1e1b00 */
[----:B------:R-:W-:-:S06]  /*7810*/  IMAD.WIDE R16, R43, 0x8, R16 ;  /* 0x000000082b107825 */ /* 0x000fcc00078e0210 */
[----:B------:R-:W5:Y:S01]  /*7820*/  LDG.E.64 R16, desc[UR12][R16.64] ;  /* 0x0000000c10107981 */ /* 0x000f62000c1e1b00 */
[----:B------:R-:W-:-:S06]  /*7830*/  DSETP.GEU.AND P0, PT, R32, R14, PT ;  /* 0x0000000e2000722a */ /* 0x000fcc0003f0e000 */
[----:B------:R-:W-:Y:S02]  /*7840*/  FSEL R14, R32, R14, !P0 ;  /* 0x0000000e200e7208 */ /* 0x000fe40004000000 */
[----:B------:R-:W-:-:S06]  /*7850*/  FSEL R15, R33, R15, !P0 ;  /* 0x0000000f210f7208 */ /* 0x000fcc0004000000 */
[----:B------:R-:W-:-:S06]  /*7860*/  DSETP.GEU.AND P1, PT, R28, R14, PT ;  /* 0x0000000e1c00722a */ /* 0x000fcc0003f2e000 */
[----:B------:R-:W-:Y:S02]  /*7870*/  FSEL R14, R28, R14, !P1 ;  /* 0x0000000e1c0e7208 */ /* 0x000fe40004800000 */
[----:B------:R-:W-:Y:S02]  /*7880*/  FSEL R15, R29, R15, !P1 ;  /* 0x0000000f1d0f7208 */ /* 0x000fe40004800000 */
[----:B------:R-:W-:Y:S02]  /*7890*/  IADD3 R46, PT, PT, R46, 0x4, RZ ;  /* 0x000000042e2e7810 */ /* 0x000fe40007ffe0ff */
[----:B------:R-:W-:Y:S01]  /*78a0*/  LOP3.LUT R29, R45, 0xfffffffc, RZ, 0xc0, !PT ;  /* 0xfffffffc2d1d7812 */ /* 0x000fe200078ec0ff */
[C---:B------:R-:W-:Y:S01]  /*78b0*/  VIADD R28, R39.reuse, 0x1 ;  /* 0x00000001271c7836 */ /* 0x040fe20000000000 */
[C---:B------:R-:W-:Y:S02]  /*78c0*/  @P1 SEL R28, R39.reuse, R42, !P0 ;  /* 0x0000002a271c1207 */ /* 0x040fe40004000000 */
[----:B------:R-:W-:Y:S01]  /*78d0*/  ISETP.NE.AND P0, PT, R46, R29, PT ;  /* 0x0000001d2e00720c */ /* 0x000fe20003f05270 */
[----:B------:R-:W-:Y:S01]  /*78e0*/  VIADD R29, R39, 0x4 ;  /* 0x00000004271d7836 */ /* 0x000fe20000000000 */
[----:B--2---:R-:W-:-:S08]  /*78f0*/  DADD R30, R30, R48 ;  /* 0x000000001e1e7229 */ /* 0x004fd00000000030 */
[----:B---3--:R-:W-:Y:S02]  /*7900*/  DADD R30, R30, -R36 ;  /* 0x000000001e1e7229 */ /* 0x008fe40000000824 */
[----:B----4-:R-:W-:-:S06]  /*7910*/  DADD R34, R48, R34 ;  /* 0x0000000030227229 */ /* 0x010fcc0000000022 */
[----:B------:R-:W-:Y:S02]  /*7920*/  DSETP.GEU.AND P2, PT, R30, R14, PT ;  /* 0x0000000e1e00722a */ /* 0x000fe40003f4e000 */
[----:B-----5:R-:W-:-:S04]  /*7930*/  DADD R16, R34, -R16 ;  /* 0x0000000022107229 */ /* 0x020fc80000000810 */
[----:B------:R-:W-:Y:S02]  /*7940*/  FSEL R14, R30, R14, !P2 ;  /* 0x0000000e1e0e7208 */ /* 0x000fe40005000000 */
[----:B------:R-:W-:-:S06]  /*7950*/  FSEL R15, R31, R15, !P2 ;  /* 0x0000000f1f0f7208 */ /* 0x000fcc0005000000 */
[----:B------:R-:W-:Y:S01]  /*7960*/  DSETP.GEU.AND P3, PT, R16, R14, PT ;  /* 0x0000000e1000722a */ /* 0x000fe20003f6e000 */
[----:B------:R-:W-:-:S05]  /*7970*/  @!P2 VIADD R28, R39, 0x2 ;  /* 0x00000002271ca836 */ /* 0x000fca0000000000 */
[----:B------:R-:W-:Y:S02]  /*7980*/  FSEL R14, R16, R14, !P3 ;  /* 0x0000000e100e7208 */ /* 0x000fe40005800000 */
[----:B------:R-:W-:-:S06]  /*7990*/  FSEL R15, R17, R15, !P3 ;  /* 0x0000000f110f7208 */ /* 0x000fcc0005800000 */
[----:B------:R-:W-:Y:S01]  /*79a0*/  @!P3 IADD3 R28, PT, PT, R39, 0x3, RZ ;  /* 0x00000003271cb810 */ /* 0x000fe20007ffe0ff */
[----:B------:R-:W-:-:S04]  /*79b0*/  IMAD.MOV.U32 R39, RZ, RZ, R29 ;  /* 0x000000ffff277224 */ /* 0x000fc800078e001d */
[----:B------:R-:W-:Y:S01]  /*79c0*/  IMAD.MOV.U32 R42, RZ, RZ, R28 ;  /* 0x000000ffff2a7224 */ /* 0x000fe200078e001c */
[----:B------:R-:W-:Y:S06]  /*79d0*/  @P0 BRA `(.L_x_129) ;  /* 0xfffffff800ec0947 */ /* 0x000fec000383ffff */
.L_x_128:
[----:B------:R-:W-:Y:S05]  /*79e0*/  BSYNC.RECONVERGENT B1 ;  /* 0x0000000000017941 */ /* 0x000fea0003800200 */
.L_x_127:
[----:B------:R-:W-:-:S13]  /*79f0*/  LOP3.LUT P0, R16, R45, 0x3, RZ, 0xc0, !PT ;  /* 0x000000032d107812 */ /* 0x000fda000780c0ff */
[----:B------:R-:W-:Y:S05]  /*7a00*/  @!P0 BRA `(.L_x_126) ;  /* 0x0000000000fc8947 */ /* 0x000fea0003800000 */
[----:B------:R-:W-:Y:S01]  /*7a10*/  ISETP.NE.AND P0, PT, R16, 0x1, PT ;  /* 0x000000011000780c */ /* 0x000fe20003f05270 */
[----:B------:R-:W-:Y:S01]  /*7a20*/  BSSY.RECONVERGENT B1, `(.L_x_130) ;  /* 0x0000029000017945 */ /* 0x000fe20003800200 */
[----:B------:R-:W-:-:S04]  /*7a30*/  LOP3.LUT R45, R45, 0x1, RZ, 0xc0, !PT ;  /* 0x000000012d2d7812 */ /* 0x000fc800078ec0ff */
[----:B------:R-:W-:-:S07]  /*7a40*/  ISETP.NE.U32.AND P2, PT, R45, 0x1, PT ;  /* 0x000000012d00780c */ /* 0x000fce0003f45070 */
[----:B------:R-:W-:Y:S06]  /*7a50*/  @!P0 BRA `(.L_x_131) ;  /* 0x0000000000948947 */ /* 0x000fec0003800000 */
[----:B------:R-:W-:Y:S01]  /*7a60*/  LEA R30, R39, R4, 0x2 ;  /* 0x00000004271e7211 */ /* 0x000fe200078e10ff */
[----:B------:R-:W0:Y:S04]  /*7a70*/  LDC.64 R16, c[0x0][0x3a0] ;  /* 0x0000e800ff107b82 */ /* 0x000e280000000a00 */
[----:B------:R-:W1:Y:S04]  /*7a80*/  LDS R29, [R30] ;  /* 0x000000001e1d7984 */ /* 0x000e680000000800 */
[----:B------:R-:W2:Y:S04]  /*7a90*/  LDS R31, [R30+0x4] ;  /* 0x000004001e1f7984 */ /* 0x000ea80000000800 */
[----:B------:R-:W3:Y:S01]  /*7aa0*/  LDS R37, [R30+0x8] ;  /* 0x000008001e257984 */ /* 0x000ee20000000800 */
[C---:B-1----:R-:W-:Y:S01]  /*7ab0*/  IMAD.IADD R35, R44.reuse, 0x1, R29 ;  /* 0x000000012c237824 */ /* 0x042fe200078e021d */
[----:B------:R-:W-:Y:S01]  /*7ac0*/  IADD3 R28, PT, PT, R29, -0x1, RZ ;  /* 0xffffffff1d1c7810 */ /* 0x000fe20007ffe0ff */
[----:B--2---:R-:W-:-:S02]  /*7ad0*/  IMAD.IADD R33, R44, 0x1, R31 ;  /* 0x000000012c217824 */ /* 0x004fc400078e021f */
[----:B------:R-:W-:Y:S02]  /*7ae0*/  VIADD R36, R31, 0xffffffff ;  /* 0xffffffff1f247836 */ /* 0x000fe40000000000 */
[----:B0-----:R-:W-:-:S04]  /*7af0*/  IMAD.WIDE R34, R35, 0x8, R16 ;  /* 0x0000000823227825 */ /* 0x001fc800078e0210 */
[----:B------:R-:W-:Y:S02]  /*7b00*/  IMAD.WIDE R32, R33, 0x8, R16 ;  /* 0x0000000821207825 */ /* 0x000fe400078e0210 */
[----:B------:R-:W2:Y:S02]  /*7b10*/  LDG.E.64 R34, desc[UR12][R34.64] ;  /* 0x0000000c22227981 */ /* 0x000ea4000c1e1b00 */
[----:B------:R-:W-:Y:S02]  /*7b20*/  IMAD R31, R28, R41, R36 ;  /* 0x000000291c1f7224 */ /* 0x000fe400078e0224 */
[----:B------:R-:W2:Y:S01]  /*7b30*/  LDG.E.64 R32, desc[UR12][R32.64] ;  /* 0x0000000c20207981 */ /* 0x000ea2000c1e1b00 */
[----:B---3--:R-:W-:Y:S02]  /*7b40*/  IMAD.IADD R29, R44, 0x1, R37 ;  /* 0x000000012c1d7824 */ /* 0x008fe400078e0225 */
[----:B------:R-:W-:-:S04]  /*7b50*/  IMAD.WIDE R30, R31, 0x8, R16 ;  /* 0x000000081f1e7825 */ /* 0x000fc800078e0210 */
[----:B------:R-:W-:Y:S02]  /*7b60*/  IMAD R36, R36, R41, R37 ;  /* 0x0000002924247224 */ /* 0x000fe400078e0225 */
[----:B------:R-:W-:Y:S01]  /*7b70*/  IMAD.WIDE R28, R29, 0x8, R16 ;  /* 0x000000081d1c7825 */ /* 0x000fe200078e0210 */
[----:B------:R-:W3:Y:S02]  /*7b80*/  LDG.E.64 R30, desc[UR12][R30.64] ;  /* 0x0000000c1e1e7981 */ /* 0x000ee4000c1e1b00 */
[----:B------:R-:W-:-:S03]  /*7b90*/  IADD3 R37, PT, PT, R36, -0x1, RZ ;  /* 0xffffffff24257810 */ /* 0x000fc60007ffe0ff */
[----:B------:R-:W5:Y:S02]  /*7ba0*/  LDG.E.64 R28, desc[UR12][R28.64] ;  /* 0x0000000c1c1c7981 */ /* 0x000f64000c1e1b00 */
[----:B------:R-:W-:-:S06]  /*7bb0*/  IMAD.WIDE R16, R37, 0x8, R16 ;  /* 0x0000000825107825 */ /* 0x000fcc00078e0210 */
[----:B------:R-:W4:Y:S01]  /*7bc0*/  LDG.E.64 R16, desc[UR12][R16.64] ;  /* 0x0000000c10107981 */ /* 0x000f22000c1e1b00 */
[----:B--2---:R-:W-:-:S08]  /*7bd0*/  DADD R34, R34, R32 ;  /* 0x0000000022227229 */ /* 0x004fd00000000020 */
[----:B---3--:R-:W-:Y:S02]  /*7be0*/  DADD R34, R34, -R30 ;  /* 0x0000000022227229 */ /* 0x008fe4000000081e */
[----:B-----5:R-:W-:-:S06]  /*7bf0*/  DADD R32, R32, R28 ;  /* 0x0000000020207229 */ /* 0x020fcc000000001c */
[----:B------:R-:W-:Y:S02]  /*7c00*/  DSETP.GEU.AND P0, PT, R34, R14, PT ;  /* 0x0000000e2200722a */ /* 0x000fe40003f0e000 */
[----:B----4-:R-:W-:-:S04]  /*7c10*/  DADD R32, R32, -R16 ;  /* 0x0000000020207229 */ /* 0x010fc80000000810 */
[----:B------:R-:W-:Y:S02]  /*7c20*/  FSEL R14, R34, R14, !P0 ;  /* 0x0000000e220e7208 */ /* 0x000fe40004000000 */
[----:B------:R-:W-:-:S06]  /*7c30*/  FSEL R15, R35, R15, !P0 ;  /* 0x0000000f230f7208 */ /* 0x000fcc0004000000 */
[----:B------:R-:W-:Y:S01]  /*7c40*/  DSETP.GEU.AND P1, PT, R32, R14, PT ;  /* 0x0000000e2000722a */ /* 0x000fe20003f2e000 */
[----:B------:R-:W-:-:S05]  /*7c50*/  VIADD R28, R39, 0x1 ;  /* 0x00000001271c7836 */ /* 0x000fca0000000000 */
[----:B------:R-:W-:Y:S02]  /*7c60*/  FSEL R14, R32, R14, !P1 ;  /* 0x0000000e200e7208 */ /* 0x000fe40004800000 */
[----:B------:R-:W-:-:S06]  /*7c70*/  FSEL R15, R33, R15, !P1 ;  /* 0x0000000f210f7208 */ /* 0x000fcc0004800000 */
[C---:B------:R-:W-:Y:S01]  /*7c80*/  @P1 SEL R28, R39.reuse, R42, !P0 ;  /* 0x0000002a271c1207 */ /* 0x040fe20004000000 */
[----:B------:R-:W-:-:S03]  /*7c90*/  VIADD R39, R39, 0x2 ;  /* 0x0000000227277836 */ /* 0x000fc60000000000 */
[----:B------:R-:W-:-:S07]  /*7ca0*/  MOV R42, R28 ;  /* 0x0000001c002a7202 */ /* 0x000fce0000000f00 */
.L_x_131:
[----:B------:R-:W-:Y:S05]  /*7cb0*/  BSYNC.RECONVERGENT B1 ;  /* 0x0000000000017941 */ /* 0x000fea0003800200 */
.L_x_130:
[----:B------:R-:W-:Y:S05]  /*7cc0*/  @P2 BRA `(.L_x_126) ;  /* 0x00000000004c2947 */ /* 0x000fea0003800000 */
[----:B------:R-:W-:Y:S01]  /*7cd0*/  IMAD R32, R39, 0x4, R4 ;  /* 0x0000000427207824 */ /* 0x000fe200078e0204 */
[----:B------:R-:W0:Y:S04]  /*7ce0*/  LDC.64 R16, c[0x0][0x3a0] ;  /* 0x0000e800ff107b82 */ /* 0x000e280000000a00 */
[----:B------:R-:W1:Y:S04]  /*7cf0*/  LDS R29, [R32] ;  /* 0x00000000201d7984 */ /* 0x000e680000000800 */
[----:B------:R-:W2:Y:S01]  /*7d00*/  LDS R28, [R32+0x4] ;  /* 0x00000400201c7984 */ /* 0x000ea20000000800 */
[----:B-1----:R-:W-:Y:S01]  /*7d10*/  VIADD R30, R29, 0xffffffff ;  /* 0xffffffff1d1e7836 */ /* 0x002fe20000000000 */
[C---:B------:R-:W-:Y:S01]  /*7d20*/  IADD3 R29, PT, PT, R44.reuse, R29, RZ ;  /* 0x0000001d2c1d7210 */ /* 0x040fe20007ffe0ff */
[----:B--2---:R-:W-:-:S02]  /*7d30*/  IMAD.IADD R31, R44, 0x1, R28 ;  /* 0x000000012c1f7824 */ /* 0x004fc400078e021c */
[----:B------:R-:W-:Y:S02]  /*7d40*/  IMAD R41, R30, R41, R28 ;  /* 0x000000291e297224 */ /* 0x000fe400078e021c */
[----:B0-----:R-:W-:-:S04]  /*7d50*/  IMAD.WIDE R28, R29, 0x8, R16 ;  /* 0x000000081d1c7825 */ /* 0x001fc800078e0210 */
[--C-:B------:R-:W-:Y:S02]  /*7d60*/  IMAD.WIDE R30, R31, 0x8, R16.reuse ;  /* 0x000000081f1e7825 */ /* 0x100fe400078e0210 */
[----:B------:R-:W2:Y:S02]  /*7d70*/  LDG.E.64 R28, desc[UR12][R28.64] ;  /* 0x0000000c1c1c7981 */ /* 0x000ea4000c1e1b00 */
[----:B------:R-:W-:Y:S02]  /*7d80*/  VIADD R41, R41, 0xffffffff ;  /* 0xffffffff29297836 */ /* 0x000fe40000000000 */
[----:B------:R-:W2:Y:S02]  /*7d90*/  LDG.E.64 R30, desc[UR12][R30.64] ;  /* 0x0000000c1e1e7981 */ /* 0x000ea4000c1e1b00 */
[----:B------:R-:W-:-:S06]  /*7da0*/  IMAD.WIDE R16, R41, 0x8, R16 ;  /* 0x0000000829107825 */ /* 0x000fcc00078e0210 */
[----:B------:R-:W3:Y:S01]  /*7db0*/  LDG.E.64 R16, desc[UR12][R16.64] ;  /* 0x0000000c10107981 */ /* 0x000ee2000c1e1b00 */
[----:B--2---:R-:W-:-:S08]  /*7dc0*/  DADD R32, R28, R30 ;  /* 0x000000001c207229 */ /* 0x004fd0000000001e */
[----:B---3--:R-:W-:-:S08]  /*7dd0*/  DADD R32, R32, -R16 ;  /* 0x0000000020207229 */ /* 0x008fd00000000810 */
[----:B------:R-:W-:-:S06]  /*7de0*/  DSETP.GEU.AND P0, PT, R32, R14, PT ;  /* 0x0000000e2000722a */ /* 0x000fcc0003f0e000 */
[----:B------:R-:W-:-:S08]  /*7df0*/  SEL R42, R39, R42, !P0 ;  /* 0x0000002a272a7207 */ /* 0x000fd00004000000 */
.L_x_126:
[----:B------:R-:W-:Y:S05]  /*7e00*/  BSYNC.RECONVERGENT B0 ;  /* 0x0000000000007941 */ /* 0x000fea0003800200 */
.L_x_125:
[----:B------:R-:W-:Y:S01]  /*7e10*/  ISETP.GE.AND P0, PT, R13, R42, PT ;  /* 0x0000002a0d00720c */ /* 0x000fe20003f06270 */
[----:B------:R-:W-:-:S12]  /*7e20*/  BSSY.RECONVERGENT B0, `(.L_x_31) ;  /* 0x0000054000007945 */ /* 0x000fd80003800200 */
[----:B------:R-:W-:Y:S05]  /*7e30*/  @P0 BRA `(.L_x_132) ;  /* 0x00000000009c0947 */ /* 0x000fea0003800000 */
[C---:B------:R-:W-:Y:S01]  /*7e40*/  IADD3 R14, PT, PT, -R13.reuse, R42, RZ ;  /* 0x0000002a0d0e7210 */ /* 0x040fe20007ffe1ff */
[----:B------:R-:W-:Y:S01]  /*7e50*/  IMAD.IADD R15, R13, 0x1, -R42 ;  /* 0x000000010d0f7824 */ /* 0x000fe200078e0a2a */
[----:B------:R-:W-:Y:S01]  /*7e60*/  BSSY.RECONVERGENT B1, `(.L_x_133) ;  /* 0x0000012000017945 */ /* 0x000fe20003800200 */
[----:B------:R-:W-:Y:S01]  /*7e70*/  IMAD R33, R42, 0x4, R4 ;  /* 0x000000042a217824 */ /* 0x000fe200078e0204 */
[----:B------:R-:W-:Y:S02]  /*7e80*/  LOP3.LUT P0, R14, R14, 0x3, RZ, 0xc0, !PT ;  /* 0x000000030e0e7812 */ /* 0x000fe4000780c0ff */
[----:B------:R-:W-:Y:S02]  /*7e90*/  ISETP.GT.U32.AND P1, PT, R15, -0x4, PT ;  /* 0xfffffffc0f00780c */ /* 0x000fe40003f24070 */
[----:B------:R-:W-:-:S09]  /*7ea0*/  MOV R15, R13 ;  /* 0x0000000d000f7202 */ /* 0x000fd20000000f00 */
[----:B------:R-:W-:Y:S05]  /*7eb0*/  @!P0 BRA `(.L_x_134) ;  /* 0x0000000000308947 */ /* 0x000fea0003800000 */
[----:B------:R-:W1:Y:S01]  /*7ec0*/  LDS R17, [R0+0x4] ;  /* 0x0000040000117984 */ /* 0x000e620000000800 */
[----:B------:R-:W-:Y:S01]  /*7ed0*/  ISETP.NE.AND P0, PT, R14, 0x1, PT ;  /* 0x000000010e00780c */ /* 0x000fe20003f05270 */
[----:B------:R-:W-:Y:S02]  /*7ee0*/  VIADD R15, R13, 0x1 ;  /* 0x000000010d0f7836 */ /* 0x000fe40000000000 */
[----:B-1----:R1:W-:Y:S10]  /*7ef0*/  STS [R0], R17 ;  /* 0x0000001100007388 */ /* 0x0023f40000000800 */
[----:B------:R-:W-:Y:S05]  /*7f00*/  @!P0 BRA `(.L_x_134) ;  /* 0x00000000001c8947 */ /* 0x000fea0003800000 */
[----:B------:R-:W-:Y:S01]  /*7f10*/  ISETP.NE.AND P0, PT, R14, 0x2, PT ;  /* 0x000000020e00780c */ /* 0x000fe20003f05270 */
[----:B-1----:R-:W1:Y:S01]  /*7f20*/  LDS R17, [R0+0x8] ;  /* 0x0000080000117984 */ /* 0x002e620000000800 */
[----:B------:R-:W-:-:S11]  /*7f30*/  VIADD R15, R13, 0x2 ;  /* 0x000000020d0f7836 */ /* 0x000fd60000000000 */
[----:B------:R-:W2:Y:S01]  /*7f40*/  @P0 LDS R29, [R0+0xc] ;  /* 0x00000c00001d0984 */ /* 0x000ea20000000800 */
[----:B------:R-:W-:-:S03]  /*7f50*/  @P0 IADD3 R15, PT, PT, R13, 0x3, RZ ;  /* 0x000000030d0f0810 */ /* 0x000fc60007ffe0ff */
[----:B-1----:R3:W-:Y:S04]  /*7f60*/  STS [R0+0x4], R17 ;  /* 0x0000041100007388 */ /* 0x0027e80000000800 */
[----:B--2---:R3:W-:Y:S02]  /*7f70*/  @P0 STS [R0+0x8], R29 ;  /* 0x0000081d00000388 */ /* 0x0047e40000000800 */
.L_x_134:
[----:B------:R-:W-:Y:S05]  /*7f80*/  BSYNC.RECONVERGENT B1 ;  /* 0x0000000000017941 */ /* 0x000fea0003800200 */
.L_x_133:
[----:B------:R-:W-:Y:S04]  /*7f90*/  BSSY.RECONVERGENT B1, `(.L_x_135) ;  /* 0x000000e000017945 */ /* 0x000fe80003800200 */
[----:B------:R-:W-:Y:S05]  /*7fa0*/  @P1 BRA `(.L_x_136) ;  /* 0x0000000000301947 */ /* 0x000fea0003800000 */
.L_x_137:
[C---:B-1-3--:R-:W-:Y:S02]  /*7fb0*/  IMAD R0, R15.reuse, 0x4, R4 ;  /* 0x000000040f007824 */ /* 0x04afe400078e0204 */
[----:B------:R-:W-:-:S03]  /*7fc0*/  VIADD R15, R15, 0x4 ;  /* 0x000000040f0f7836 */ /* 0x000fc60000000000 */
[----:B------:R-:W1:Y:S02]  /*7fd0*/  LDS R13, [R0+0x4] ;  /* 0x00000400000d7984 */ /* 0x000e640000000800 */
[----:B------:R-:W-:Y:S02]  /*7fe0*/  ISETP.NE.AND P0, PT, R15, R42, PT ;  /* 0x0000002a0f00720c */ /* 0x000fe40003f05270 */
[----:B------:R-:W2:Y:S04]  /*7ff0*/  LDS R17, [R0+0x8] ;  /* 0x0000080000117984 */ /* 0x000ea80000000800 */
[----:B------:R-:W3:Y:S04]  /*8000*/  LDS R29, [R0+0xc] ;  /* 0x00000c00001d7984 */ /* 0x000ee80000000800 */
[----:B------:R-:W5:Y:S04]  /*8010*/  LDS R31, [R0+0x10] ;  /* 0x00001000001f7984 */ /* 0x000f680000000800 */
[----:B-1----:R1:W-:Y:S04]  /*8020*/  STS [R0], R13 ;  /* 0x0000000d00007388 */ /* 0x0023e80000000800 */
[----:B--2---:R1:W-:Y:S04]  /*8030*/  STS [R0+0x4], R17 ;  /* 0x0000041100007388 */ /* 0x0043e80000000800 */
[----:B---3--:R1:W-:Y:S04]  /*8040*/  STS [R0+0x8], R29 ;  /* 0x0000081d00007388 */ /* 0x0083e80000000800 */
[----:B-----5:R1:W-:Y:S01]  /*8050*/  STS [R0+0xc], R31 ;  /* 0x00000c1f00007388 */ /* 0x0203e20000000800 */
[----:B------:R-:W-:Y:S05]  /*8060*/  @P0 BRA `(.L_x_137) ;  /* 0xfffffffc00d00947 */ /* 0x000fea000383ffff */
.L_x_136:
[----:B------:R-:W-:Y:S05]  /*8070*/  BSYNC.RECONVERGENT B1 ;  /* 0x0000000000017941 */ /* 0x000fea0003800200 */
.L_x_135:
[----:B------:R2:W-:Y:S01]  /*8080*/  STS [R33], R38 ;  /* 0x0000002621007388 */ /* 0x0005e20000000800 */
[----:B-1-3--:R-:W-:Y:S01]  /*8090*/  HFMA2 R0, -RZ, RZ, 0, 5.9604644775390625e-08 ;  /* 0x00000001ff007431 */ /* 0x00afe200000001ff */
[----:B------:R-:W-:Y:S06]  /*80a0*/  BRA `(.L_x_138) ;  /* 0x0000000000ac7947 */ /* 0x000fec0003800000 */
.L_x_132:
[----:B------:R-:W-:Y:S01]  /*80b0*/  VIADD R16, R42, 0x1 ;  /* 0x000000012a107836 */ /* 0x000fe20000000000 */
[----:B------:R-:W-:Y:S04]  /*80c0*/  BSSY.RECONVERGENT B1, `(.L_x_139) ;  /* 0x0000026000017945 */ /* 0x000fe80003800200 */
[----:B------:R-:W-:-:S13]  /*80d0*/  ISETP.GT.AND P0, PT, R13, R16, PT ;  /* 0x000000100d00720c */ /* 0x000fda0003f04270 */
[----:B------:R-:W-:Y:S05]  /*80e0*/  @!P0 BRA `(.L_x_140) ;  /* 0x00000000008c8947 */ /* 0x000fea0003800000 */
[----:B------:R-:W-:Y:S01]  /*80f0*/  LOP3.LUT R14, RZ, R42, RZ, 0x33, !PT ;  /* 0x0000002aff0e7212 */ /* 0x000fe200078e33ff */
[C---:B------:R-:W-:Y:S01]  /*8100*/  VIADD R15, R13.reuse, 0xfffffffe ;  /* 0xfffffffe0d0f7836 */ /* 0x040fe20000000000 */
[----:B------:R-:W-:Y:S02]  /*8110*/  BSSY.RECONVERGENT B2, `(.L_x_141) ;  /* 0x0000013000027945 */ /* 0x000fe40003800200 */
[----:B------:R-:W-:Y:S01]  /*8120*/  IADD3 R14, PT, PT, R13, R14, RZ ;  /* 0x0000000e0d0e7210 */ /* 0x000fe20007ffe0ff */
[----:B------:R-:W-:-:S03]  /*8130*/  IMAD.IADD R17, R15, 0x1, -R42 ;  /* 0x000000010f117824 */ /* 0x000fc600078e0a2a */
[----:B------:R-:W-:Y:S02]  /*8140*/  LOP3.LUT P0, R14, R14, 0x3, RZ, 0xc0, !PT ;  /* 0x000000030e0e7812 */ /* 0x000fe4000780c0ff */
[----:B------:R-:W-:Y:S01]  /*8150*/  ISETP.GE.U32.AND P1, PT, R17, 0x3, PT ;  /* 0x000000031100780c */ /* 0x000fe20003f26070 */
[----:B------:R-:W-:-:S10]  /*8160*/  IMAD.MOV.U32 R17, RZ, RZ, R13 ;  /* 0x000000ffff117224 */ /* 0x000fd400078e000d */
[----:B------:R-:W-:Y:S05]  /*8170*/  @!P0 BRA `(.L_x_142) ;  /* 0x0000000000308947 */ /* 0x000fea0003800000 */
[----:B------:R-:W1:Y:S01]  /*8180*/  LDS R29, [R0+-0x4] ;  /* 0xfffffc00001d7984 */ /* 0x000e620000000800 */
[----:B------:R-:W-:Y:S02]  /*8190*/  ISETP.NE.AND P0, PT, R14, 0x1, PT ;  /* 0x000000010e00780c */ /* 0x000fe40003f05270 */
[----:B------:R-:W-:Y:S01]  /*81a0*/  IADD3 R17, PT, PT, R13, -0x1, RZ ;  /* 0xffffffff0d117810 */ /* 0x000fe20007ffe0ff */
[----:B-1----:R1:W-:Y:S10]  /*81b0*/  STS [R0], R29 ;  /* 0x0000001d00007388 */ /* 0x0023f40000000800 */
[----:B------:R-:W-:Y:S05]  /*81c0*/  @!P0 BRA `(.L_x_142) ;  /* 0x00000000001c8947 */ /* 0x000fea0003800000 */
[----:B------:R-:W-:Y:S01]  /*81d0*/  ISETP.NE.AND P0, PT, R14, 0x2, PT ;  /* 0x000000020e00780c */ /* 0x000fe20003f05270 */
[----:B-1----:R-:W1:Y:S01]  /*81e0*/  LDS R29, [R0+-0x8] ;  /* 0xfffff800001d7984 */ /* 0x002e620000000800 */
[----:B------:R-:W-:-:S11]  /*81f0*/  IMAD.MOV.U32 R17, RZ, RZ, R15 ;  /* 0x000000ffff117224 */ /* 0x000fd600078e000f */
[----:B------:R-:W2:Y:S01]  /*8200*/  @P0 LDS R31, [R0+-0xc] ;  /* 0xfffff400001f0984 */ /* 0x000ea20000000800 */
[----:B------:R-:W-:-:S03]  /*8210*/  @P0 VIADD R17, R13, 0xfffffffd ;  /* 0xfffffffd0d110836 */ /* 0x000fc60000000000 */
[----:B-1----:R3:W-:Y:S04]  /*8220*/  STS [R0+-0x4], R29 ;  /* 0xfffffc1d00007388 */ /* 0x0027e80000000800 */
[----:B--2---:R3:W-:Y:S02]  /*8230*/  @P0 STS [R0+-0x8], R31 ;  /* 0xfffff81f00000388 */ /* 0x0047e40000000800 */
.L_x_142:
[----:B------:R-:W-:Y:S05]  /*8240*/  BSYNC.RECONVERGENT B2 ;  /* 0x0000000000027941 */ /* 0x000fea0003800200 */
.L_x_141:
[----:B------:R-:W-:Y:S05]  /*8250*/  @!P1 BRA `(.L_x_140) ;  /* 0x0000000000309947 */ /* 0x000fea0003800000 */
.L_x_143:
[C---:B-1-3--:R-:W-:Y:S01]  /*8260*/  LEA R0, R17.reuse, R4, 0x2 ;  /* 0x0000000411007211 */ /* 0x04afe200078e10ff */
[----:B------:R-:W-:-:S04]  /*8270*/  VIADD R17, R17, 0xfffffffc ;  /* 0xfffffffc11117836 */ /* 0x000fc80000000000 */
[----:B------:R-:W1:Y:S01]  /*8280*/  LDS R13, [R0+-0x4] ;  /* 0xfffffc00000d7984 */ /* 0x000e620000000800 */
[----:B------:R-:W-:-:S03]  /*8290*/  ISETP.GT.AND P0, PT, R17, R16, PT ;  /* 0x000000101100720c */ /* 0x000fc60003f04270 */
[----:B------:R-:W2:Y:S04]  /*82a0*/  LDS R15, [R0+-0x8] ;  /* 0xfffff800000f7984 */ /* 0x000ea80000000800 */
[----:B------:R-:W3:Y:S04]  /*82b0*/  LDS R29, [R0+-0xc] ;  /* 0xfffff400001d7984 */ /* 0x000ee80000000800 */
[----:B------:R-:W5:Y:S04]  /*82c0*/  LDS R31, [R0+-0x10] ;  /* 0xfffff000001f7984 */ /* 0x000f680000000800 */
[----:B-1----:R1:W-:Y:S04]  /*82d0*/  STS [R0], R13 ;  /* 0x0000000d00007388 */ /* 0x0023e80000000800 */
[----:B--2---:R1:W-:Y:S04]  /*82e0*/  STS [R0+-0x4], R15 ;  /* 0xfffffc0f00007388 */ /* 0x0043e80000000800 */
[----:B---3--:R1:W-:Y:S04]  /*82f0*/  STS [R0+-0x8], R29 ;  /* 0xfffff81d00007388 */ /* 0x0083e80000000800 */
[----:B-----5:R1:W-:Y:S01]  /*8300*/  STS [R0+-0xc], R31 ;  /* 0xfffff41f00007388 */ /* 0x0203e20000000800 */
[----:B------:R-:W-:Y:S05]  /*8310*/  @P0 BRA `(.L_x_143) ;  /* 0xfffffffc00d00947 */ /* 0x000fea000383ffff */
.L_x_140:
[----:B------:R-:W-:Y:S05]  /*8320*/  BSYNC.RECONVERGENT B1 ;  /* 0x0000000000017941 */ /* 0x000fea0003800200 */
.L_x_139:
[----:B-1----:R-:W-:Y:S01]  /*8330*/  IMAD R13, R42, 0x4, R4 ;  /* 0x000000042a0d7824 */ /* 0x002fe200078e0204 */
[----:B---3--:R-:W-:-:S04]  /*8340*/  MOV R0, 0x1 ;  /* 0x0000000100007802 */ /* 0x008fc80000000f00 */
[----:B------:R1:W-:Y:S03]  /*8350*/  STS [R13+0x4], R38 ;  /* 0x000004260d007388 */ /* 0x0003e60000000800 */
.L_x_138:
[----:B------:R-:W-:Y:S05]  /*8360*/  BSYNC.RECONVERGENT B0 ;  /* 0x0000000000007941 */ /* 0x000fea0003800200 */
.L_x_31:
[----:B------:R-:W-:Y:S01]  /*8370*/  VIADD R40, R40, 0x1 ;  /* 0x0000000128287836 */ /* 0x000fe20000000000 */
[----:B------:R0:W-:Y:S01]  /*8380*/  STS.64 [R5+0x10], RZ ;  /* 0x000010ff05007388 */ /* 0x0001e20000000a00 */
[----:B------:R-:W-:Y:S01]  /*8390*/  ISETP.GE.AND P0, PT, R6, 0x3, PT ;  /* 0x000000030600780c */ /* 0x000fe20003f06270 */
[----:B------:R-:W-:Y:S01]  /*83a0*/  BSSY.RECONVERGENT B0, `(.L_x_144) ;  /* 0x000006d000007945 */ /* 0x000fe20003800200 */
[----:B------:R-:W-:Y:S02]  /*83b0*/  CS2R R16, SRZ ;  /* 0x0000000000107805 */ /* 0x000fe4000001ff00 */
[----:B-1----:R-:W-:-:S05]  /*83c0*/  PRMT R13, R40, 0x9910, RZ ;  /* 0x00009910280d7816 */ /* 0x002fca00000000ff */
[----:B------:R-:W-:-:S05]  /*83d0*/  IMAD R13, R13, -0x7ced, RZ ;  /* 0xffff83130d0d7824 */ /* 0x000fca00078e02ff */
[----:B------:R-:W-:-:S04]  /*83e0*/  LEA.HI.SX32 R13, R13, R40, 0x10 ;  /* 0x000000280d0d7211 */ /* 0x000fc800078f82ff */
[C---:B------:R-:W-:Y:S02]  /*83f0*/  LOP3.LUT R14, R13.reuse, 0xffff, RZ, 0xc0, !PT ;  /* 0x0000ffff0d0e7812 */ /* 0x040fe400078ec0ff */
[----:B------:R-:W-:Y:S02]  /*8400*/  PRMT R15, R13, 0x9910, RZ ;  /* 0x000099100d0f7816 */ /* 0x000fe400000000ff */
[----:B------:R-:W-:-:S03]  /*8410*/  SHF.R.U32.HI R13, RZ, 0xf, R14 ;  /* 0x0000000fff0d7819 */ /* 0x000fc6000001160e */
[----:B------:R-:W-:-:S05]  /*8420*/  IMAD.MOV.U32 R14, RZ, RZ, R15 ;  /* 0x000000ffff0e7224 */ /* 0x000fca00078e000f */
[----:B------:R-:W-:-:S04]  /*8430*/  LEA.HI.SX32 R13, R14, R13, 0x17 ;  /* 0x0000000d0e0d7211 */ /* 0x000fc800078fbaff */
[----:B------:R-:W-:-:S05]  /*8440*/  PRMT R13, R13, 0x9910, RZ ;  /* 0x000099100d0d7816 */ /* 0x000fca00000000ff */
[----:B------:R-:W-:-:S05]  /*8450*/  IMAD R13, R13, 0x3e8, RZ ;  /* 0x000003e80d0d7824 */ /* 0x000fca00078e02ff */
[----:B------:R-:W-:-:S04]  /*8460*/  IADD3 R13, PT, PT, RZ, -R13, RZ ;  /* 0x8000000dff0d7210 */ /* 0x000fc80007ffe0ff */
[----:B------:R-:W-:-:S05]  /*8470*/  PRMT R13, R13, 0x7710, RZ ;  /* 0x000077100d0d7816 */ /* 0x000fca00000000ff */
[----:B------:R-:W-:-:S05]  /*8480*/  IMAD.IADD R40, R40, 0x1, R13 ;  /* 0x0000000128287824 */ /* 0x000fca00078e020d */
[----:B------:R-:W-:Y:S01]  /*8490*/  PRMT R13, R40, 0x9910, RZ ;  /* 0x00009910280d7816 */ /* 0x000fe200000000ff */
[----:B0-----:R-:W-:Y:S06]  /*84a0*/  @!P0 BRA `(.L_x_145) ;  /* 0x0000000400708947 */ /* 0x001fec0003800000 */
[----:B------:R-:W-:Y:S01]  /*84b0*/  VIADD R14, R6, 0xfffffffd ;  /* 0xfffffffd060e7836 */ /* 0x000fe20000000000 */
[----:B------:R-:W-:Y:S01]  /*84c0*/  BSSY.RECONVERGENT B1, `(.L_x_146) ;  /* 0x0000036000017945 */ /* 0x000fe20003800200 */
[----:B------:R-:W-:Y:S01]  /*84d0*/  HFMA2 R15, -RZ, RZ, 0, 5.9604644775390625e-08 ;  /* 0x00000001ff0f7431 */ /* 0x000fe200000001ff */
[----:B------:R-:W-:Y:S02]  /*84e0*/  CS2R R16, SRZ ;  /* 0x0000000000107805 */ /* 0x000fe4000001ff00 */
[----:B------:R-:W-:-:S13]  /*84f0*/  ISETP.GE.U32.AND P0, PT, R14, 0x3, PT ;  /* 0x000000030e00780c */ /* 0x000fda0003f06070 */
[----:B------:R-:W-:Y:S05]  /*8500*/  @!P0 BRA `(.L_x_147) ;  /* 0x0000000000c48947 */ /* 0x000fea0003800000 */
[----:B------:R-:W-:Y:S01]  /*8510*/  BSSY.RECONVERGENT B2, `(.L_x_148) ;  /* 0x000002f000027945 */ /* 0x000fe20003800200 */
[----:B------:R-:W-:Y:S01]  /*8520*/  IMAD.MOV.U32 R29, RZ, RZ, 0x1 ;  /* 0x00000001ff1d7424 */ /* 0x000fe200078e00ff */
[----:B------:R-:W-:-:S07]  /*8530*/  CS2R R16, SRZ ;  /* 0x0000000000107805 */ /* 0x000fce000001ff00 */
.L_x_149:
[----:B------:R-:W-:Y:S01]  /*8540*/  IMAD R28, R29, 0x4, R4 ;  /* 0x000000041d1c7824 */ /* 0x000fe200078e0204 */
[----:B0-----:R-:W0:Y:S01]  /*8550*/  LDCU UR10, c[0x0][0x3a8] ;  /* 0x00007500ff0a77ac */ /* 0x001e220008000800 */
[----:B------:R-:W1:Y:S03]  /*8560*/  LDC.64 R14, c[0x0][0x3a0] ;  /* 0x0000e800ff0e7b82 */ /* 0x000e660000000a00 */
[----:B------:R-:W5:Y:S04]  /*8570*/  LDS R30, [R28] ;  /* 0x000000001c1e7984 */ /* 0x000f680000000800 */
[----:B------:R-:W0:Y:S01]  /*8580*/  LDS R31, [R28+0x4] ;  /* 0x000004001c1f7984 */ /* 0x000e220000000800 */
[----:B-----5:R-:W-:-:S05]  /*8590*/  IADD3 R30, PT, PT, R30, -0x1, RZ ;  /* 0xffffffff1e1e7810 */ /* 0x020fca0007ffe0ff */
[----:B0-----:R-:W-:-:S04]  /*85a0*/  IMAD R30, R30, UR10, R31 ;  /* 0x0000000a1e1e7c24 */ /* 0x001fc8000f8e021f */
[----:B--23--:R-:W-:-:S04]  /*85b0*/  VIADD R33, R30, 0xffffffff ;  /* 0xffffffff1e217836 */ /* 0x00cfc80000000000 */
[----:B-1----:R-:W-:-:S06]  /*85c0*/  IMAD.WIDE R32, R33, 0x8, R14 ;  /* 0x0000000821207825 */ /* 0x002fcc00078e020e */
[----:B------:R-:W2:Y:S02]  /*85d0*/  LDG.E.64 R32, desc[UR12][R32.64] ;  /* 0x0000000c20207981 */ /* 0x000ea4000c1e1b00 */
[----:B--2---:R-:W-:-:S07]  /*85e0*/  DADD R16, R32, R16 ;  /* 0x0000000020107229 */ /* 0x004fce0000000010 */
[----:B------:R-:W-:Y:S04]  /*85f0*/  STS.64 [R5+0x10], R16 ;  /* 0x0000101005007388 */ /* 0x000fe80000000a00 */
[----:B------:R-:W0:Y:S04]  /*8600*/  LDS R30, [R28+0x4] ;  /* 0x000004001c1e7984 */ /* 0x000e280000000800 */
[----:B------:R-:W1:Y:S01]  /*8610*/  LDS R31, [R28+0x8] ;  /* 0x000008001c1f7984 */ /* 0x000e620000000800 */
[----:B0-----:R-:W-:-:S04]  /*8620*/  VIADD R30, R30, 0xffffffff ;  /* 0xffffffff1e1e7836 */ /* 0x001fc80000000000 */
[----:B-1----:R-:W-:-:S05]  /*8630*/  IMAD R30, R30, UR10, R31 ;  /* 0x0000000a1e1e7c24 */ /* 0x002fca000f8e021f */
[----:B------:R-:W-:-:S05]  /*8640*/  IADD3 R35, PT, PT, R30, -0x1, RZ ;  /* 0xffffffff1e237810 */ /* 0x000fca0007ffe0ff */
[----:B------:R-:W-:-:S05]  /*8650*/  IMAD.WIDE R34, R35, 0x8, R14 ;  /* 0x0000000823227825 */ /* 0x000fca00078e020e */
[----:B------:R-:W2:Y:S02]  /*8660*/  LDG.E.64 R30, desc[UR12][R34.64] ;  /* 0x0000000c221e7981 */ /* 0x000ea4000c1e1b00 */
[----:B--2---:R-:W-:-:S07]  /*8670*/  DADD R30, R16, R30 ;  /* 0x00000000101e7229 */ /* 0x004fce000000001e */
[----:B------:R-:W-:Y:S04]  /*8680*/  STS.64 [R5+0x10], R30 ;  /* 0x0000101e05007388 */ /* 0x000fe80000000a00 */
[----:B------:R-:W0:Y:S04]  /*8690*/  LDS R32, [R28+0x8] ;  /* 0x000008001c207984 */ /* 0x000e280000000800 */
[----:B------:R-:W1:Y:S01]  /*86a0*/  LDS R16, [R28+0xc] ;  /* 0x00000c001c107984 */ /* 0x000e620000000800 */
[----:B0-----:R-:W-:-:S04]  /*86b0*/  VIADD R17, R32, 0xffffffff ;  /* 0xffffffff20117836 */ /* 0x001fc80000000000 */
[----:B-1----:R-:W-:-:S04]  /*86c0*/  IMAD R16, R17, UR10, R16 ;  /* 0x0000000a11107c24 */ /* 0x002fc8000f8e0210 */
[----:B------:R-:W-:-:S04]  /*86d0*/  VIADD R37, R16, 0xffffffff ;  /* 0xffffffff10257836 */ /* 0x000fc80000000000 */
[----:B------:R-:W-:-:S05]  /*86e0*/  IMAD.WIDE R36, R37, 0x8, R14 ;  /* 0x0000000825247825 */ /* 0x000fca00078e020e */
[----:B------:R-:W2:Y:S02]  /*86f0*/  LDG.E.64 R32, desc[UR12][R36.64] ;  /* 0x0000000c24207981 */ /* 0x000ea4000c1e1b00 */
[----:B--2---:R-:W-:-:S07]  /*8700*/  DADD R32, R30, R32 ;  /* 0x000000001e207229 */ /* 0x004fce0000000020 */
[----:B------:R-:W-:Y:S04]  /*8710*/  STS.64 [R5+0x10], R32 ;  /* 0x0000102005007388 */ /* 0x000fe80000000a00 */
[----:B------:R-:W0:Y:S04]  /*8720*/  LDS R16, [R28+0xc] ;  /* 0x00000c001c107984 */ /* 0x000e280000000800 */
[----:B------:R-:W1:Y:S01]  /*8730*/  LDS R17, [R28+0x10] ;  /* 0x000010001c117984 */ /* 0x000e620000000800 */
[----:B0-----:R-:W-:-:S05]  /*8740*/  IADD3 R16, PT, PT, R16, -0x1, RZ ;  /* 0xffffffff10107810 */ /* 0x001fca0007ffe0ff */
[----:B-1----:R-:W-:-:S04]  /*8750*/  IMAD R16, R16, UR10, R17 ;  /* 0x0000000a10107c24 */ /* 0x002fc8000f8e0211 */
[----:B------:R-:W-:-:S04]  /*8760*/  VIADD R17, R16, 0xffffffff ;  /* 0xffffffff10117836 */ /* 0x000fc80000000000 */
[----:B------:R-:W-:-:S06]  /*8770*/  IMAD.WIDE R14, R17, 0x8, R14 ;  /* 0x00000008110e7825 */ /* 0x000fcc00078e020e */
[----:B------:R-:W2:Y:S01]  /*8780*/  LDG.E.64 R14, desc[UR12][R14.64] ;  /* 0x0000000c0e0e7981 */ /* 0x000ea2000c1e1b00 */
[C---:B------:R-:W-:Y:S01]  /*8790*/  VIADD R30, R29.reuse, 0x3 ;  /* 0x000000031d1e7836 */ /* 0x040fe20000000000 */
[----:B------:R-:W-:Y:S02]  /*87a0*/  LOP3.LUT R31, R10, 0xfffffffc, RZ, 0xc0, !PT ;  /* 0xfffffffc0a1f7812 */ /* 0x000fe400078ec0ff */
[----:B------:R-:W-:Y:S02]  /*87b0*/  IADD3 R29, PT, PT, R29, 0x4, RZ ;  /* 0x000000041d1d7810 */ /* 0x000fe40007ffe0ff */
[----:B------:R-:W-:Y:S01]  /*87c0*/  ISETP.NE.AND P0, PT, R30, R31, PT ;  /* 0x0000001f1e00720c */ /* 0x000fe20003f05270 */
[----:B--2---:R-:W-:-:S07]  /*87d0*/  DADD R16, R32, R14 ;  /* 0x0000000020107229 */ /* 0x004fce000000000e */
[----:B------:R0:W-:Y:S05]  /*87e0*/  STS.64 [R5+0x10], R16 ;  /* 0x0000101005007388 */ /* 0x0001ea0000000a00 */
[----:B------:R-:W-:Y:S05]  /*87f0*/  @P0 BRA `(.L_x_149) ;  /* 0xfffffffc00500947 */ /* 0x000fea000383ffff */
[----:B------:R-:W-:Y:S05]  /*8800*/  BSYNC.RECONVERGENT B2 ;  /* 0x0000000000027941 */ /* 0x000fea0003800200 */
.L_x_148:
[----:B------:R-:W-:-:S07]  /*8810*/  IMAD.MOV.U32 R15, RZ, RZ, R29 ;  /* 0x000000ffff0f7224 */ /* 0x000fce00078e001d */
.L_x_147:
[----:B------:R-:W-:Y:S05]  /*8820*/  BSYNC.RECONVERGENT B1 ;  /* 0x0000000000017941 */ /* 0x000fea0003800200 */
.L_x_146:
[----:B---3--:R-:W-:-:S13]  /*8830*/  LOP3.LUT P0, R32, R10, 0x3, RZ, 0xc0, !PT ;  /* 0x000000030a207812 */ /* 0x008fda000780c0ff */
[----:B------:R-:W-:Y:S05]  /*8840*/  @!P0 BRA `(.L_x_145) ;  /* 0x0000000000888947 */ /* 0x000fea0003800000 */
[----:B------:R-:W-:Y:S01]  /*8850*/  IMAD R30, R15, 0x4, R4 ;  /* 0x000000040f1e7824 */ /* 0x000fe200078e0204 */
[----:B------:R-:W1:Y:S04]  /*8860*/  LDC R31, c[0x0][0x3a8] ;  /* 0x0000ea00ff1f7b82 */ /* 0x000e680000000800 */
[----:B------:R-:W3:Y:S04]  /*8870*/  LDS R28, [R30] ;  /* 0x000000001e1c7984 */ /* 0x000ee80000000800 */
[----:B------:R-:W1:Y:S01]  /*8880*/  LDS R29, [R30+0x4] ;  /* 0x000004001e1d7984 */ /* 0x000e620000000800 */
[----:B------:R-:W5:Y:S01]  /*8890*/  LDC.64 R14, c[0x0][0x3a0] ;  /* 0x0000e800ff0e7b82 */ /* 0x000f620000000a00 */
[----:B---3--:R-:W-:-:S05]  /*88a0*/  IADD3 R28, PT, PT, R28, -0x1, RZ ;  /* 0xffffffff1c1c7810 */ /* 0x008fca0007ffe0ff */
[----:B-1----:R-:W-:-:S04]  /*88b0*/  IMAD R28, R28, R31, R29 ;  /* 0x0000001f1c1c7224 */ /* 0x002fc800078e021d */
[----:B------:R-:W-:-:S04]  /*88c0*/  VIADD R29, R28, 0xffffffff ;  /* 0xffffffff1c1d7836 */ /* 0x000fc80000000000 */
[----:B-----5:R-:W-:-:S06]  /*88d0*/  IMAD.WIDE R28, R29, 0x8, R14 ;  /* 0x000000081d1c7825 */ /* 0x020fcc00078e020e */
[----:B------:R-:W0:Y:S01]  /*88e0*/  LDG.E.64 R28, desc[UR12][R28.64] ;  /* 0x0000000c1c1c7981 */ /* 0x000e22000c1e1b00 */
[----:B------:R-:W-:Y:S01]  /*88f0*/  ISETP.NE.AND P0, PT, R32, 0x1, PT ;  /* 0x000000012000780c */ /* 0x000fe20003f05270 */
[----:B0-----:R-:W-:-:S07]  /*8900*/  DADD R16, R16, R28 ;  /* 0x0000000010107229 */ /* 0x001fce000000001c */
[----:B------:R1:W-:Y:S05]  /*8910*/  STS.64 [R5+0x10], R16 ;  /* 0x0000101005007388 */ /* 0x0003ea0000000a00 */
[----:B------:R-:W-:Y:S05]  /*8920*/  @!P0 BRA `(.L_x_145) ;  /* 0x0000000000508947 */ /* 0x000fea0003800000 */
[----:B------:R-:W0:Y:S04]  /*8930*/  LDS R28, [R30+0x4] ;  /* 0x000004001e1c7984 */ /* 0x000e280000000800 */
[----:B------:R-:W3:Y:S01]  /*8940*/  LDS R29, [R30+0x8] ;  /* 0x000008001e1d7984 */ /* 0x000ee20000000800 */
[----:B0-----:R-:W-:-:S04]  /*8950*/  VIADD R28, R28, 0xffffffff ;  /* 0xffffffff1c1c7836 */ /* 0x001fc80000000000 */
[----:B---3--:R-:W-:-:S05]  /*8960*/  IMAD R28, R28, R31, R29 ;  /* 0x0000001f1c1c7224 */ /* 0x008fca00078e021d */
[----:B------:R-:W-:-:S05]  /*8970*/  IADD3 R29, PT, PT, R28, -0x1, RZ ;  /* 0xffffffff1c1d7810 */ /* 0x000fca0007ffe0ff */
[----:B------:R-:W-:-:S06]  /*8980*/  IMAD.WIDE R28, R29, 0x8, R14 ;  /* 0x000000081d1c7825 */ /* 0x000fcc00078e020e */
[----:B------:R-:W1:Y:S01]  /*8990*/  LDG.E.64 R28, desc[UR12][R28.64] ;  /* 0x0000000c1c1c7981 */ /* 0x000e62000c1e1b00 */
[----:B------:R-:W-:Y:S01]  /*89a0*/  ISETP.NE.AND P0, PT, R32, 0x2, PT ;  /* 0x000000022000780c */ /* 0x000fe20003f05270 */
[----:B-1----:R-:W-:-:S07]  /*89b0*/  DADD R16, R16, R28 ;  /* 0x0000000010107229 */ /* 0x002fce000000001c */
[----:B------:R0:W-:Y:S05]  /*89c0*/  STS.64 [R5+0x10], R16 ;  /* 0x0000101005007388 */ /* 0x0001ea0000000a00 */
[----:B------:R-:W-:Y:S05]  /*89d0*/  @!P0 BRA `(.L_x_145) ;  /* 0x0000000000248947 */ /* 0x000fea0003800000 */
[----:B------:R-:W1:Y:S04]  /*89e0*/  LDS R28, [R30+0x8] ;  /* 0x000008001e1c7984 */ /* 0x000e680000000800 */
[----:B------:R-:W3:Y:S01]  /*89f0*/  LDS R29, [R30+0xc] ;  /* 0x00000c001e1d7984 */ /* 0x000ee20000000800 */
[----:B-1----:R-:W-:-:S04]  /*8a00*/  VIADD R28, R28, 0xffffffff ;  /* 0xffffffff1c1c7836 */ /* 0x002fc80000000000 */
[----:B---3--:R-:W-:-:S04]  /*8a10*/  IMAD R28, R28, R31, R29 ;  /* 0x0000001f1c1c7224 */ /* 0x008fc800078e021d */
[----:B------:R-:W-:-:S04]  /*8a20*/  VIADD R29, R28, 0xffffffff ;  /* 0xffffffff1c1d7836 */ /* 0x000fc80000000000 */
[----:B------:R-:W-:-:S06]  /*8a30*/  IMAD.WIDE R14, R29, 0x8, R14 ;  /* 0x000000081d0e7825 */ /* 0x000fcc00078e020e */
[----:B------:R-:W0:Y:S02]  /*8a40*/  LDG.E.64 R14, desc[UR12][R14.64] ;  /* 0x0000000c0e0e7981 */ /* 0x000e24000c1e1b00 */
[----:B0-----:R-:W-:-:S07]  /*8a50*/  DADD R16, R16, R14 ;  /* 0x0000000010107229 */ /* 0x001fce000000000e */
[----:B------:R0:W-:Y:S04]  /*8a60*/  STS.64 [R5+0x10], R16 ;  /* 0x0000101005007388 */ /* 0x0001e80000000a00 */
.L_x_145:
[----:B------:R-:W-:Y:S05]  /*8a70*/  BSYNC.RECONVERGENT B0 ;  /* 0x0000000000007941 */ /* 0x000fea0003800200 */
.L_x_144:
[----:B------:R-:W5:Y:S02]  /*8a80*/  LDC R15, c[0x0][0x3b0] ;  /* 0x0000ec00ff0f7b82 */ /* 0x000f640000000800 */
[----:B-----5:R-:W-:-:S13]  /*8a90*/  ISETP.GE.AND P0, PT, R15, 0x1, PT ;  /* 0x000000010f00780c */ /* 0x020fda0003f06270 */
[----:B------:R-:W-:Y:S05]  /*8aa0*/  @!P0 BRA `(.L_x_150) ;  /* 0x0000000400788947 */ /* 0x000fea0003800000 */
[----:B------:R-:W-:Y:S02]  /*8ab0*/  ISETP.GE.U32.AND P0, PT, R15, 0x8, PT ;  /* 0x000000080f00780c */ /* 0x000fe40003f06070 */
[----:B------:R-:W-:-:S11]  /*8ac0*/  MOV R14, RZ ;  /* 0x000000ff000e7202 */ /* 0x000fd60000000f00 */
[----:B------:R-:W-:Y:S05]  /*8ad0*/  @!P0 BRA `(.L_x_151) ;  /* 0x0000000000a88947 */ /* 0x000fea0003800000 */
[----:B------:R-:W-:Y:S01]  /*8ae0*/  BSSY.RECONVERGENT B0, `(.L_x_152) ;  /* 0x0000028000007945 */ /* 0x000fe20003800200 */
[----:B------:R-:W-:Y:S01]  /*8af0*/  LOP3.LUT R29, R15, 0x7ffffff8, RZ, 0xc0, !PT ;  /* 0x7ffffff80f1d7812 */ /* 0x000fe200078ec0ff */
[----:B------:R-:W-:-:S07]  /*8b00*/  IMAD.MOV.U32 R14, RZ, RZ, RZ ;  /* 0x000000ffff0e7224 */ /* 0x000fce00078e00ff */
.L_x_153:
[C---:B------:R-:W-:Y:S01]  /*8b10*/  IMAD R28, R14.reuse, 0x4, R5 ;  /* 0x000000040e1c7824 */ /* 0x040fe200078e0205 */
[----:B------:R-:W5:Y:S01]  /*8b20*/  LDCU UR10, c[0x0][0x3ac] ;  /* 0x00007580ff0a77ac */ /* 0x000f620008000800 */
[----:B------:R-:W-:-:S03]  /*8b30*/  IADD3 R14, PT, PT, R14, 0x8, RZ ;  /* 0x000000080e0e7810 */ /* 0x000fc60007ffe0ff */
[----:B------:R-:W5:Y:S02]  /*8b40*/  LDS R15, [R28+0x4c] ;  /* 0x00004c001c0f7984 */ /* 0x000f640000000800 */
[----:B-----5:R-:W-:-:S13]  /*8b50*/  ISETP.GT.AND P0, PT, R15, UR10, PT ;  /* 0x0000000a0f007c0c */ /* 0x020fda000bf04270 */
[----:B01----:R-:W-:-:S07]  /*8b60*/  @P0 DADD R16, R24, R16 ;  /* 0x0000000018100229 */ /* 0x003fce0000000010 */
[----:B------:R-:W-:Y:S04]  /*8b70*/  @P0 STS.64 [R5+0x10], R16 ;  /* 0x0000101005000388 */ /* 0x000fe80000000a00 */
[----:B------:R-:W0:Y:S02]  /*8b80*/  LDS R15, [R28+0x50] ;  /* 0x000050001c0f7984 */ /* 0x000e240000000800 */
[----:B0-----:R-:W-:-:S13]  /*8b90*/  ISETP.GT.AND P0, PT, R15, UR10, PT ;  /* 0x0000000a0f007c0c */ /* 0x001fda000bf04270 */
[----:B------:R-:W-:-:S07]  /*8ba0*/  @P0 DADD R16, R24, R16 ;  /* 0x0000000018100229 */ /* 0x000fce0000000010 */
        /* <DEDUP_REMOVED lines=24> */
[----:B------:R0:W-:Y:S01]  /*8d30*/  @P0 STS.64 [R5+0x10], R16 ;  /* 0x0000101005000388 */ /* 0x0001e20000000a00 */
[----:B------:R-:W-:-:S13]  /*8d40*/  ISETP.NE.AND P0, PT, R14, R29, PT ;  /* 0x0000001d0e00720c */ /* 0x000fda0003f05270 */
[----:B0-----:R-:W-:Y:S05]  /*8d50*/  @P0 BRA `(.L_x_153) ;  /* 0xfffffffc006c0947 */ /* 0x001fea000383ffff */
[----:B------:R-:W-:Y:S05]  /*8d60*/  BSYNC.RECONVERGENT B0 ;  /* 0x0000000000007941 */ /* 0x000fea0003800200 */
.L_x_152:
[----:B------:R-:W-:-:S07]  /*8d70*/  IMAD.MOV.U32 R14, RZ, RZ, R29 ;  /* 0x000000ffff0e7224 */ /* 0x000fce00078e001d */
.L_x_151:
[----:B------:R-:W-:-:S09]  /*8d80*/  UISETP.NE.AND UP0, UPT, UR9, URZ, UPT ;  /* 0x000000ff0900728c */ /* 0x000fd2000bf05270 */
[----:B------:R-:W-:Y:S05]  /*8d90*/  BRA.U !UP0, `(.L_x_150) ;  /* 0x0000000108bc7547 */ /* 0x000fea000b800000 */
[----:B------:R-:W5:Y:S01]  /*8da0*/  LDCU UR10, c[0x0][0x3b0] ;  /* 0x00007600ff0a77ac */ /* 0x000f620008000800 */
[----:B------:R-:W-:-:S04]  /*8db0*/  UIADD3 UR15, UPT, UPT, UR9, -0x1, URZ ;  /* 0xffffffff090f7890 */ /* 0x000fc8000fffe0ff */
[----:B------:R-:W-:Y:S02]  /*8dc0*/  UISETP.GE.U32.AND UP0, UPT, UR15, 0x3, UPT ;  /* 0x000000030f00788c */ /* 0x000fe4000bf06070 */
[----:B-----5:R-:W-:-:S07]  /*8dd0*/  ULOP3.LUT UP1, UR16, UR10, 0x3, URZ, 0xc0, !UPT ;  /* 0x000000030a107892 */ /* 0x020fce000f82c0ff */
[----:B------:R-:W-:Y:S05]  /*8de0*/  BRA.U !UP0, `(.L_x_154) ;  /* 0x00000001084c7547 */ /* 0x000fea000b800000 */
        /* <DEDUP_REMOVED lines=18> */
[----:B------:R0:W-:Y:S04]  /*8f10*/  @P0 STS.64 [R5+0x10], R16 ;  /* 0x0000101005000388 */ /* 0x0001e80000000a00 */
.L_x_154:
[----:B------:R-:W-:Y:S05]  /*8f20*/  BRA.U !UP1, `(.L_x_150) ;  /* 0x0000000109587547 */ /* 0x000fea000b800000 */
[----:B------:R-:W-:Y:S02]  /*8f30*/  UISETP.NE.AND UP0, UPT, UR16, 0x1, UPT ;  /* 0x000000011000788c */ /* 0x000fe4000bf05270 */
[----:B------:R-:W-:-:S04]  /*8f40*/  ULOP3.LUT UR10, UR10, 0x1, URZ, 0xc0, !UPT ;  /* 0x000000010a0a7892 */ /* 0x000fc8000f8ec0ff */
[----:B------:R-:W-:-:S03]  /*8f50*/  UISETP.NE.U32.AND UP1, UPT, UR10, 0x1, UPT ;  /* 0x000000010a00788c */ /* 0x000fc6000bf25070 */
[----:B------:R-:W-:Y:S08]  /*8f60*/  BRA.U !UP0, `(.L_x_155) ;  /* 0x00000001082c7547 */ /* 0x000ff0000b800000 */
[C---:B------:R-:W-:Y:S01]  /*8f70*/  IMAD R28, R14.reuse, 0x4, R5 ;  /* 0x000000040e1c7824 */ /* 0x040fe200078e0205 */
[----:B------:R-:W5:Y:S01]  /*8f80*/  LDCU UR10, c[0x0][0x3ac] ;  /* 0x00007580ff0a77ac */ /* 0x000f620008000800 */
[----:B------:R-:W-:-:S03]  /*8f90*/  VIADD R14, R14, 0x2 ;  /* 0x000000020e0e7836 */ /* 0x000fc60000000000 */
[----:B------:R-:W5:Y:S02]  /*8fa0*/  LDS R15, [R28+0x4c] ;  /* 0x00004c001c0f7984 */ /* 0x000f640000000800 */
[----:B-----5:R-:W-:-:S13]  /*8fb0*/  ISETP.GT.AND P0, PT, R15, UR10, PT ;  /* 0x0000000a0f007c0c */ /* 0x020fda000bf04270 */
[----:B01----:R-:W-:-:S07]  /*8fc0*/  @P0 DADD R16, R24, R16 ;  /* 0x0000000018100229 */ /* 0x003fce0000000010 */
[----:B------:R-:W-:Y:S04]  /*8fd0*/  @P0 STS.64 [R5+0x10], R16 ;  /* 0x0000101005000388 */ /* 0x000fe80000000a00 */
[----:B------:R-:W0:Y:S02]  /*8fe0*/  LDS R15, [R28+0x50] ;  /* 0x000050001c0f7984 */ /* 0x000e240000000800 */
[----:B0-----:R-:W-:-:S13]  /*8ff0*/  ISETP.GT.AND P0, PT, R15, UR10, PT ;  /* 0x0000000a0f007c0c */ /* 0x001fda000bf04270 */
[----:B------:R-:W-:-:S07]  /*9000*/  @P0 DADD R16, R24, R16 ;  /* 0x0000000018100229 */ /* 0x000fce0000000010 */
[----:B------:R0:W-:Y:S04]  /*9010*/  @P0 STS.64 [R5+0x10], R16 ;  /* 0x0000101005000388 */ /* 0x0001e80000000a00 */
.L_x_155:
[----:B------:R-:W-:Y:S05]  /*9020*/  BRA.U UP1, `(.L_x_150) ;  /* 0x0000000101187547 */ /* 0x000fea000b800000 */
[----:B------:R-:W-:Y:S01]  /*9030*/  LEA R14, R14, R5, 0x2 ;  /* 0x000000050e0e7211 */ /* 0x000fe200078e10ff */
[----:B------:R-:W5:Y:S05]  /*9040*/  LDCU UR10, c[0x0][0x3ac] ;  /* 0x00007580ff0a77ac */ /* 0x000f6a0008000800 */
[----:B------:R-:W5:Y:S02]  /*9050*/  LDS R14, [R14+0x4c] ;  /* 0x00004c000e0e7984 */ /* 0x000f640000000800 */
[----:B-----5:R-:W-:-:S13]  /*9060*/  ISETP.GT.AND P0, PT, R14, UR10, PT ;  /* 0x0000000a0e007c0c */ /* 0x020fda000bf04270 */
[----:B01----:R-:W-:-:S07]  /*9070*/  @P0 DADD R16, R24, R16 ;  /* 0x0000000018100229 */ /* 0x003fce0000000010 */
[----:B------:R0:W-:Y:S04]  /*9080*/  @P0 STS.64 [R5+0x10], R16 ;  /* 0x0000101005000388 */ /* 0x0001e80000000a00 */
.L_x_150:
[----:B------:R-:W5:Y:S02]  /*9090*/  LDS.64 R14, [R5+0x8] ;  /* 0x00000800050e7984 */ /* 0x000f640000000a00 */
[----:B-----5:R-:W-:-:S14]  /*90a0*/  DSETP.GEU.AND P0, PT, R16, R14, PT ;  /* 0x0000000e1000722a */ /* 0x020fdc0003f0e000 */
[----:B------:R-:W-:Y:S05]  /*90b0*/  @P0 BRA `(.L_x_156) ;  /* 0x0000000800740947 */ /* 0x000fea0003800000 */
[----:B------:R-:W-:Y:S01]  /*90c0*/  ISETP.GE.U32.AND P0, PT, R6, 0x4, PT ;  /* 0x000000040600780c */ /* 0x000fe20003f06070 */
[----:B------:R-:W-:Y:S01]  /*90d0*/  BSSY.RECONVERGENT B0, `(.L_x_157) ;  /* 0x0000014000007945 */ /* 0x000fe20003800200 */
[----:B01----:R-:W-:-:S11]  /*90e0*/  IMAD.MOV.U32 R16, RZ, RZ, RZ ;  /* 0x000000ffff107224 */ /* 0x003fd600078e00ff */
[----:B------:R-:W-:Y:S05]  /*90f0*/  @!P0 BRA `(.L_x_158) ;  /* 0x0000000000448947 */ /* 0x000fea0003800000 */
[----:B------:R-:W-:Y:S01]  /*9100*/  BSSY.RECONVERGENT B1, `(.L_x_159) ;  /* 0x000000f000017945 */ /* 0x000fe20003800200 */
[----:B------:R-:W-:-:S07]  /*9110*/  IMAD.MOV.U32 R15, RZ, RZ, RZ ;  /* 0x000000ffff0f7224 */ /* 0x000fce00078e00ff */
.L_x_160:
[C---:B------:R-:W-:Y:S01]  /*9120*/  LEA R14, R15.reuse, R4, 0x2 ;  /* 0x000000040f0e7211 */ /* 0x040fe200078e10ff */
[C---:B0-----:R-:W-:Y:S02]  /*9130*/  IMAD R17, R15.reuse, 0x4, R3 ;  /* 0x000000040f117824 */ /* 0x041fe400078e0203 */
[----:B------:R-:W-:Y:S02]  /*9140*/  VIADD R15, R15, 0x4 ;  /* 0x000000040f0f7836 */ /* 0x000fe40000000000 */
[----:B------:R-:W0:Y:S03]  /*9150*/  LDS R16, [R14] ;  /* 0x000000000e107984 */ /* 0x000e260000000800 */
[----:B------:R-:W-:Y:S01]  /*9160*/  ISETP.NE.AND P1, PT, R15, R12, PT ;  /* 0x0000000c0f00720c */ /* 0x000fe20003f25270 */
[----:B0-----:R-:W-:Y:S04]  /*9170*/  STS [R17], R16 ;  /* 0x0000001011007388 */ /* 0x001fe80000000800 */
[----:B------:R-:W0:Y:S04]  /*9180*/  LDS R28, [R14+0x4] ;  /* 0x000004000e1c7984 */ /* 0x000e280000000800 */
[----:B0-----:R-:W-:Y:S04]  /*9190*/  STS [R17+0x4], R28 ;  /* 0x0000041c11007388 */ /* 0x001fe80000000800 */
[----:B------:R-:W0:Y:S04]  /*91a0*/  LDS R30, [R14+0x8] ;  /* 0x000008000e1e7984 */ /* 0x000e280000000800 */
[----:B0-----:R-:W-:Y:S04]  /*91b0*/  STS [R17+0x8], R30 ;  /* 0x0000081e11007388 */ /* 0x001fe80000000800 */
[----:B---3--:R-:W0:Y:S04]  /*91c0*/  LDS R32, [R14+0xc] ;  /* 0x00000c000e207984 */ /* 0x008e280000000800 */
[----:B0-----:R0:W-:Y:S01]  /*91d0*/  STS [R17+0xc], R32 ;  /* 0x00000c2011007388 */ /* 0x0011e20000000800 */
[----:B------:R-:W-:Y:S05]  /*91e0*/  @P1 BRA `(.L_x_160) ;  /* 0xfffffffc00cc1947 */ /* 0x000fea000383ffff */
[----:B------:R-:W-:Y:S05]  /*91f0*/  BSYNC.RECONVERGENT B1 ;  /* 0x0000000000017941 */ /* 0x000fea0003800200 */
.L_x_159:
[----:B------:R-:W-:-:S07]  /*9200*/  MOV R16, R12 ;  /* 0x0000000c00107202 */ /* 0x000fce0000000f00 */
.L_x_158:
[----:B------:R-:W-:Y:S05]  /*9210*/  BSYNC.RECONVERGENT B0 ;  /* 0x0000000000007941 */ /* 0x000fea0003800200 */
.L_x_157:
[----:B------:R1:W5:Y:S01]  /*9220*/  LDG.E.64 R14, desc[UR12][R22.64] ;  /* 0x0000000c160e7981 */ /* 0x000362000c1e1b00 */
[----:B------:R-:W-:Y:S01]  /*9230*/  ISETP.NE.AND P1, PT, R7, RZ, PT ;  /* 0x000000ff0700720c */ /* 0x000fe20003f25270 */
[----:B------:R-:W-:-:S12]  /*9240*/  BSSY.RECONVERGENT B0, `(.L_x_161) ;  /* 0x000000d000007945 */ /* 0x000fd80003800200 */
[----:B-1----:R-:W-:Y:S05]  /*9250*/  @!P1 BRA `(.L_x_162) ;  /* 0x00000000002c9947 */ /* 0x002fea0003800000 */
[C---:B------:R-:W-:Y:S01]  /*9260*/  IMAD R28, R16.reuse, 0x4, R4 ;  /* 0x00000004101c7824 */ /* 0x040fe200078e0204 */
[----:B------:R-:W-:Y:S01]  /*9270*/  ISETP.NE.AND P2, PT, R7, 0x1, PT ;  /* 0x000000010700780c */ /* 0x000fe20003f45270 */
[----:B------:R-:W-:-:S03]  /*9280*/  IMAD R30, R16, 0x4, R3 ;  /* 0x00000004101e7824 */ /* 0x000fc600078e0203 */
[----:B0-----:R-:W0:Y:S04]  /*9290*/  LDS R17, [R28] ;  /* 0x000000001c117984 */ /* 0x001e280000000800 */
[----:B0-----:R1:W-:Y:S05]  /*92a0*/  STS [R30], R17 ;  /* 0x000000111e007388 */ /* 0x0013ea0000000800 */
[----:B------:R-:W-:Y:S05]  /*92b0*/  @!P2 BRA `(.L_x_162) ;  /* 0x000000000014a947 */ /* 0x000fea0003800000 */
[----:B------:R-:W0:Y:S01]  /*92c0*/  LDS R16, [R28+0x4] ;  /* 0x000004001c107984 */ /* 0x000e220000000800 */
[----:B------:R-:W-:-:S03]  /*92d0*/  ISETP.NE.AND P2, PT, R7, 0x2, PT ;  /* 0x000000020700780c */ /* 0x000fc60003f45270 */
[----:B0-----:R-:W-:Y:S10]  /*92e0*/  STS [R30+0x4], R16 ;  /* 0x000004101e007388 */ /* 0x001ff40000000800 */
[----:B-1----:R-:W0:Y:S04]  /*92f0*/  @P2 LDS R17, [R28+0x8] ;  /* 0x000008001c112984 */ /* 0x002e280000000800 */
[----:B0-----:R0:W-:Y:S02]  /*9300*/  @P2 STS [R30+0x8], R17 ;  /* 0x000008111e002388 */ /* 0x0011e40000000800 */
.L_x_162:
[----:B------:R-:W-:Y:S05]  /*9310*/  BSYNC.RECONVERGENT B0 ;  /* 0x0000000000007941 */ /* 0x000fea0003800200 */
.L_x_161:
[----:B------:R-:W1:Y:S01]  /*9320*/  LDS.64 R44, [R5+0x10] ;  /* 0x00001000052c7984 */ /* 0x000e620000000a00 */
[----:B------:R-:W-:-:S03]  /*9330*/  LEA R0, R0, R5, 0x2 ;  /* 0x0000000500007211 */ /* 0x000fc600078e10ff */
[----:B-1----:R-:W-:Y:S01]  /*9340*/  STS.64 [R5+0x8], R44 ;  /* 0x0000082c05007388 */ /* 0x002fe20000000a00 */
[----:B-----5:R-:W-:-:S03]  /*9350*/  DSETP.GEU.AND P2, PT, R44, R14, PT ;  /* 0x0000000e2c00722a */ /* 0x020fc60003f4e000 */
[----:B------:R-:W0:Y:S02]  /*9360*/  LDS R16, [R0+0x24] ;  /* 0x0000240000107984 */ /* 0x000e240000000800 */
[----:B0-----:R-:W-:-:S05]  /*9370*/  VIADD R17, R16, 0x1 ;  /* 0x0000000110117836 */ /* 0x001fca0000000000 */
[----:B------:R0:W-:Y:S04]  /*9380*/  STS [R0+0x24], R17 ;  /* 0x0000241100007388 */ /* 0x0001e80000000800 */
[----:B------:R-:W-:Y:S05]  /*9390*/  @P2 BRA `(.L_x_163) ;  /* 0x0000001000682947 */ /* 0x000fea0003800000 */
[----:B------:R-:W-:Y:S01]  /*93a0*/  BSSY.RECONVERGENT B0, `(.L_x_164) ;  /* 0x000005f000007945 */ /* 0x000fe20003800200 */
[----:B------:R-:W-:-:S03]  /*93b0*/  IMAD.MOV.U32 R35, RZ, RZ, RZ ;  /* 0x000000ffff237224 */ /* 0x000fc600078e00ff */
[----:B------:R-:W-:Y:S05]  /*93c0*/  @!P0 BRA `(.L_x_165) ;  /* 0x0000000400708947 */ /* 0x000fea0003800000 */
[----:B------:R-:W-:Y:S01]  /*93d0*/  ISETP.GT.AND P0, PT, R12, RZ, PT ;  /* 0x000000ff0c00720c */ /* 0x000fe20003f04270 */
[----:B------:R-:W-:Y:S01]  /*93e0*/  BSSY.RELIABLE B1, `(.L_x_166) ;  /* 0x000004c000017945 */ /* 0x000fe20003800100 */
[----:B------:R-:W-:-:S11]  /*93f0*/  MOV R49, RZ ;  /* 0x000000ff00317202 */ /* 0x000fd60000000f00 */
[----:B------:R-:W-:Y:S05]  /*9400*/  @!P0 BRA `(.L_x_167) ;  /* 0x0000000400248947 */ /* 0x000fea0003800000 */
[----:B0-----:R-:W-:Y:S01]  /*9410*/  IMAD.IADD R0, R12, 0x1, -R49 ;  /* 0x000000010c007824 */ /* 0x001fe200078e0a31 */
[----:B------:R-:W-:Y:S01]  /*9420*/  BSSY.RECONVERGENT B2, `(.L_x_168) ;  /* 0x000002c000027945 */ /* 0x000fe20003800200 */
[----:B------:R-:W-:-:S03]  /*9430*/  PLOP3.LUT P0, PT, PT, PT, PT, 0x80, 0x8 ;  /* 0x000000000008781c */ /* 0x000fc60003f0f070 */
[----:B------:R-:W-:-:S13]  /*9440*/  ISETP.GT.AND P2, PT, R0, 0xc, PT ;  /* 0x0000000c0000780c */ /* 0x000fda0003f44270 */
[----:B------:R-:W-:Y:S05]  /*9450*/  @!P2 BRA `(.L_x_169) ;  /* 0x0000000000a0a947 */ /* 0x000fea0003800000 */
[----:B------:R-:W-:Y:S01]  /*9460*/  BSSY.RECONVERGENT B3, `(.L_x_170) ;  /* 0x0000026000037945 */ /* 0x000fe20003800200 */
[----:B------:R-:W-:Y:S01]  /*9470*/  PLOP3.LUT P0, PT, PT, PT, PT, 0x8, 0x80 ;  /* 0x000000000080781c */ /* 0x000fe20003f0e170 */
[----:B------:R-:W-:-:S12]  /*9480*/  VIADD R0, R12, 0xfffffff4 ;  /* 0xfffffff40c007836 */ /* 0x000fd80000000000 */
.L_x_171:
[C---:B0-----:R-:W-:Y:S01]  /*9490*/  LEA R46, R49.reuse, R4, 0x2 ;  /* 0x00000004312e7211 */ /* 0x041fe200078e10ff */
[C---:B------:R-:W-:Y:S01]  /*94a0*/  VIADD R43, R49.reuse, 0x4 ;  /* 0x00000004312b7836 */ /* 0x040fe20000000000 */
[C---:B------:R-:W-:Y:S01]  /*94b0*/  IADD3 R51, PT, PT, R49.reuse, 0xc, RZ ;  /* 0x0000000c31337810 */ /* 0x040fe20007ffe0ff */
[C---:B------:R-:W-:Y:S02]  /*94c0*/  VIADD R47, R49.reuse, 0x8 ;  /* 0x00000008312f7836 */ /* 0x040fe40000000000 */
[----:B------:R-:W0:Y:S01]  /*94d0*/  LDS.64 R14, [R46] ;  /* 0x000000002e0e7984 */ /* 0x000e220000000a00 */
[----:B------:R-:W-:-:S03]  /*94e0*/  IMAD.WIDE.U32 R40, R49, 0x4, R18 ;  /* 0x0000000431287825 */ /* 0x000fc600078e0012 */
[----:B------:R-:W1:Y:S01]  /*94f0*/  LDS.64 R16, [R46+0x8] ;  /* 0x000008002e107984 */ /* 0x000e620000000a00 */
[----:B------:R-:W-:-:S03]  /*9500*/  IMAD.WIDE.U32 R42, R43, 0x4, R18 ;  /* 0x000000042b2a7825 */ /* 0x000fc600078e0012 */
[----:B------:R-:W5:Y:S01]  /*9510*/  LDS.64 R28, [R46+0x10] ;  /* 0x000010002e1c7984 */ /* 0x000f620000000a00 */
[----:B------:R-:W-:-:S03]  /*9520*/  IMAD.WIDE.U32 R50, R51, 0x4, R18 ;  /* 0x0000000433327825 */ /* 0x000fc600078e0012 */
[----:B------:R-:W4:Y:S01]  /*9530*/  LDS.64 R30, [R46+0x18] ;  /* 0x000018002e1e7984 */ /* 0x000f220000000a00 */
[----:B------:R-:W-:-:S03]  /*9540*/  VIADD R49, R49, 0x10 ;  /* 0x0000001031317836 */ /* 0x000fc60000000000 */
[----:B--23--:R-:W2:Y:S02]  /*9550*/  LDS.64 R32, [R46+0x20] ;  /* 0x000020002e207984 */ /* 0x00cea40000000a00 */
[----:B------:R-:W-:Y:S02]  /*9560*/  ISETP.GE.AND P2, PT, R49, R0, PT ;  /* 0x000000003100720c */ /* 0x000fe40003f46270 */
[----:B------:R-:W3:Y:S04]  /*9570*/  LDS.64 R34, [R46+0x28] ;  /* 0x000028002e227984 */ /* 0x000ee80000000a00 */
[----:B------:R-:W3:Y:S04]  /*9580*/  LDS.64 R36, [R46+0x30] ;  /* 0x000030002e247984 */ /* 0x000ee80000000a00 */
[----:B------:R0:W3:Y:S02]  /*9590*/  LDS.64 R38, [R46+0x38] ;  /* 0x000038002e267984 */ /* 0x0000e40000000a00 */
[----:B0-----:R-:W-:-:S02]  /*95a0*/  IMAD.WIDE.U32 R46, R47, 0x4, R18 ;  /* 0x000000042f2e7825 */ /* 0x001fc400078e0012 */
[----:B------:R0:W-:Y:S04]  /*95b0*/  STG.E desc[UR12][R40.64], R14 ;  /* 0x0000000e28007986 */ /* 0x0001e8000c10190c */
[----:B------:R0:W-:Y:S04]  /*95c0*/  STG.E desc[UR12][R40.64+0x4], R15 ;  /* 0x0000040f28007986 */ /* 0x0001e8000c10190c */
[----:B-1----:R0:W-:Y:S04]  /*95d0*/  STG.E desc[UR12][R40.64+0x8], R16 ;  /* 0x0000081028007986 */ /* 0x0021e8000c10190c */
[----:B------:R0:W-:Y:S04]  /*95e0*/  STG.E desc[UR12][R40.64+0xc], R17 ;  /* 0x00000c1128007986 */ /* 0x0001e8000c10190c */
[----:B-----5:R0:W-:Y:S04]  /*95f0*/  STG.E desc[UR12][R42.64], R28 ;  /* 0x0000001c2a007986 */ /* 0x0201e8000c10190c */
[----:B------:R0:W-:Y:S04]  /*9600*/  STG.E desc[UR12][R42.64+0x4], R29 ;  /* 0x0000041d2a007986 */ /* 0x0001e8000c10190c */
[----:B----4-:R0:W-:Y:S04]  /*9610*/  STG.E desc[UR12][R42.64+0x8], R30 ;  /* 0x0000081e2a007986 */ /* 0x0101e8000c10190c */
[----:B------:R0:W-:Y:S04]  /*9620*/  STG.E desc[UR12][R42.64+0xc], R31 ;  /* 0x00000c1f2a007986 */ /* 0x0001e8000c10190c */
[----:B--2---:R0:W-:Y:S04]  /*9630*/  STG.E desc[UR12][R46.64], R32 ;  /* 0x000000202e007986 */ /* 0x0041e8000c10190c */
[----:B------:R0:W-:Y:S04]  /*9640*/  STG.E desc[UR12][R46.64+0x4], R33 ;  /* 0x000004212e007986 */ /* 0x0001e8000c10190c */
[----:B---3--:R0:W-:Y:S04]  /*9650*/  STG.E desc[UR12][R46.64+0x8], R34 ;  /* 0x000008222e007986 */ /* 0x0081e8000c10190c */
[----:B------:R0:W-:Y:S04]  /*9660*/  STG.E desc[UR12][R46.64+0xc], R35 ;  /* 0x00000c232e007986 */ /* 0x0001e8000c10190c */
[----:B------:R0:W-:Y:S04]  /*9670*/  STG.E desc[UR12][R50.64], R36 ;  /* 0x0000002432007986 */ /* 0x0001e8000c10190c */
[----:B------:R0:W-:Y:S04]  /*9680*/  STG.E desc[UR12][R50.64+0x4], R37 ;  /* 0x0000042532007986 */ /* 0x0001e8000c10190c */
[----:B------:R0:W-:Y:S04]  /*9690*/  STG.E desc[UR12][R50.64+0x8], R38 ;  /* 0x0000082632007986 */ /* 0x0001e8000c10190c */
[----:B------:R0:W-:Y:S01]  /*96a0*/  STG.E desc[UR12][R50.64+0xc], R39 ;  /* 0x00000c2732007986 */ /* 0x0001e2000c10190c */
[----:B------:R-:W-:Y:S05]  /*96b0*/  @!P2 BRA `(.L_x_171) ;  /* 0xfffffffc0074a947 */ /* 0x000fea000383ffff */
[----:B------:R-:W-:Y:S05]  /*96c0*/  BSYNC.RECONVERGENT B3 ;  /* 0x0000000000037941 */ /* 0x000fea0003800200 */
.L_x_170:
[----:B0-----:R-:W-:-:S07]  /*96d0*/  IMAD.MOV.U32 R35, RZ, RZ, R12 ;  /* 0x000000ffff237224 */ /* 0x001fce00078e000c */
.L_x_169:
[----:B------:R-:W-:Y:S05]  /*96e0*/  BSYNC.RECONVERGENT B2 ;  /* 0x0000000000027941 */ /* 0x000fea0003800200 */
.L_x_168:
[----:B------:R-:W-:Y:S01]  /*96f0*/  IADD3 R0, PT, PT, R12, -R49, RZ ;  /* 0x800000310c007210 */ /* 0x000fe20007ffe0ff */
[----:B------:R-:W-:Y:S03]  /*9700*/  BSSY.RECONVERGENT B2, `(.L_x_172) ;  /* 0x0000016000027945 */ /* 0x000fe60003800200 */
[----:B------:R-:W-:-:S13]  /*9710*/  ISETP.GT.AND P2, PT, R0, 0x4, PT ;  /* 0x000000040000780c */ /* 0x000fda0003f44270 */
[----:B------:R-:W-:Y:S05]  /*9720*/  @!P2 BRA `(.L_x_173) ;  /* 0x00000000004ca947 */ /* 0x000fea0003800000 */
[C---:B------:R-:W-:Y:S01]  /*9730*/  IMAD R0, R49.reuse, 0x4, R4 ;  /* 0x0000000431007824 */ /* 0x040fe200078e0204 */
[----:B------:R-:W-:Y:S01]  /*9740*/  PLOP3.LUT P0, PT, PT, PT, PT, 0x8, 0x80 ;  /* 0x000000000080781c */ /* 0x000fe20003f0e170 */
[C---:B--23--:R-:W-:Y:S01]  /*9750*/  VIADD R33, R49.reuse, 0x4 ;  /* 0x0000000431217836 */ /* 0x04cfe20000000000 */
[----:B------:R-:W-:Y:S01]  /*9760*/  MOV R35, R12 ;  /* 0x0000000c00237202 */ /* 0x000fe20000000f00 */
[--C-:B------:R-:W-:Y:S01]  /*9770*/  IMAD.WIDE.U32 R30, R49, 0x4, R18.reuse ;  /* 0x00000004311e7825 */ /* 0x100fe200078e0012 */
[----:B------:R-:W0:Y:S03]  /*9780*/  LDS.64 R14, [R0] ;  /* 0x00000000000e7984 */ /* 0x000e260000000a00 */
[----:B------:R-:W-:Y:S01]  /*9790*/  IMAD.WIDE.U32 R32, R33, 0x4, R18 ;  /* 0x0000000421207825 */ /* 0x000fe200078e0012 */
[----:B------:R-:W1:Y:S03]  /*97a0*/  LDS.64 R28, [R0+0x8] ;  /* 0x00000800001c7984 */ /* 0x000e660000000a00 */
[----:B------:R-:W-:Y:S01]  /*97b0*/  VIADD R49, R49, 0x8 ;  /* 0x0000000831317836 */ /* 0x000fe20000000000 */
[----:B------:R-:W2:Y:S04]  /*97c0*/  LDS.64 R16, [R0+0x10] ;  /* 0x0000100000107984 */ /* 0x000ea80000000a00 */
[----:B------:R-:W3:Y:S04]  /*97d0*/  LDS.64 R36, [R0+0x18] ;  /* 0x0000180000247984 */ /* 0x000ee80000000a00 */
[----:B0-----:R0:W-:Y:S04]  /*97e0*/  STG.E desc[UR12][R30.64], R14 ;  /* 0x0000000e1e007986 */ /* 0x0011e8000c10190c */
[----:B------:R0:W-:Y:S04]  /*97f0*/  STG.E desc[UR12][R30.64+0x4], R15 ;  /* 0x0000040f1e007986 */ /* 0x0001e8000c10190c */
[----:B-1----:R0:W-:Y:S04]  /*9800*/  STG.E desc[UR12][R30.64+0x8], R28 ;  /* 0x0000081c1e007986 */ /* 0x0021e8000c10190c */
[----:B------:R0:W-:Y:S04]  /*9810*/  STG.E desc[UR12][R30.64+0xc], R29 ;  /* 0x00000c1d1e007986 */ /* 0x0001e8000c10190c */
[----:B--2---:R0:W-:Y:S04]  /*9820*/  STG.E desc[UR12][R32.64], R16 ;  /* 0x0000001020007986 */ /* 0x0041e8000c10190c */
[----:B------:R0:W-:Y:S04]  /*9830*/  STG.E desc[UR12][R32.64+0x4], R17 ;  /* 0x0000041120007986 */ /* 0x0001e8000c10190c */
[----:B---3--:R0:W-:Y:S04]  /*9840*/  STG.E desc[UR12][R32.64+0x8], R36 ;  /* 0x0000082420007986 */ /* 0x0081e8000c10190c */
[----:B------:R0:W-:Y:S02]  /*9850*/  STG.E desc[UR12][R32.64+0xc], R37 ;  /* 0x00000c2520007986 */ /* 0x0001e4000c10190c */
.L_x_173:
[----:B------:R-:W-:Y:S05]  /*9860*/  BSYNC.RECONVERGENT B2 ;  /* 0x0000000000027941 */ /* 0x000fea0003800200 */
.L_x_172:
[----:B------:R-:W-:-:S13]  /*9870*/  ISETP.NE.OR P0, PT, R49, R12, P0 ;  /* 0x0000000c3100720c */ /* 0x000fda0000705670 */
[----:B------:R-:W-:Y:S05]  /*9880*/  @!P0 BREAK.RELIABLE B1 ;  /* 0x0000000000018942 */ /* 0x000fea0003800100 */
[----:B------:R-:W-:Y:S05]  /*9890*/  @!P0 BRA `(.L_x_165) ;  /* 0x00000000003c8947 */ /* 0x000fea0003800000 */
.L_x_167:
[----:B------:R-:W-:Y:S05]  /*98a0*/  BSYNC.RELIABLE B1 ;  /* 0x0000000000017941 */ /* 0x000fea0003800100 */
.L_x_166:
[----:B------:R-:W-:Y:S01]  /*98b0*/  BSSY.RECONVERGENT B1, `(.L_x_174) ;  /* 0x000000c000017945 */ /* 0x000fe20003800200 */
.L_x_175:
[C---:B0-----:R-:W-:Y:S02]  /*98c0*/  IMAD R0, R49.reuse, 0x4, R4 ;  /* 0x0000000431007824 */ /* 0x041fe400078e0204 */
[C---:B------:R-:W-:Y:S01]  /*98d0*/  IMAD.WIDE.U32 R14, R49.reuse, 0x4, R18 ;  /* 0x00000004310e7825 */ /* 0x040fe200078e0012 */
[----:B------:R-:W-:Y:S02]  /*98e0*/  IADD3 R49, PT, PT, R49, 0x4, RZ ;  /* 0x0000000431317810 */ /* 0x000fe40007ffe0ff */
[----:B------:R-:W0:Y:S02]  /*98f0*/  LDS.64 R16, [R0] ;  /* 0x0000000000107984 */ /* 0x000e240000000a00 */
[----:B------:R-:W-:Y:S02]  /*9900*/  ISETP.NE.AND P0, PT, R49, R12, PT ;  /* 0x0000000c3100720c */ /* 0x000fe40003f05270 */
[----:B------:R-:W1:Y:S04]  /*9910*/  LDS.64 R28, [R0+0x8] ;  /* 0x00000800001c7984 */ /* 0x000e680000000a00 */
[----:B0-----:R0:W-:Y:S04]  /*9920*/  STG.E desc[UR12][R14.64], R16 ;  /* 0x000000100e007986 */ /* 0x0011e8000c10190c */
[----:B------:R0:W-:Y:S04]  /*9930*/  STG.E desc[UR12][R14.64+0x4], R17 ;  /* 0x000004110e007986 */ /* 0x0001e8000c10190c */
[----:B-1----:R0:W-:Y:S04]  /*9940*/  STG.E desc[UR12][R14.64+0x8], R28 ;  /* 0x0000081c0e007986 */ /* 0x0021e8000c10190c */
[----:B------:R0:W-:Y:S01]  /*9950*/  STG.E desc[UR12][R14.64+0xc], R29 ;  /* 0x00000c1d0e007986 */ /* 0x0001e2000c10190c */
[----:B------:R-:W-:Y:S05]  /*9960*/  @P0 BRA `(.L_x_175) ;  /* 0xfffffffc00d40947 */ /* 0x000fea000383ffff */
[----:B------:R-:W-:Y:S05]  /*9970*/  BSYNC.RECONVERGENT B1 ;  /* 0x0000000000017941 */ /* 0x000fea0003800200 */
.L_x_174:
[----:B------:R-:W-:-:S07]  /*9980*/  IMAD.MOV.U32 R35, RZ, RZ, R12 ;  /* 0x000000ffff237224 */ /* 0x000fce00078e000c */
.L_x_165:
[----:B------:R-:W-:Y:S05]  /*9990*/  BSYNC.RECONVERGENT B0 ;  /* 0x0000000000007941 */ /* 0x000fea0003800200 */
.L_x_164:
[----:B------:R-:W-:Y:S04]  /*99a0*/  BSSY.RECONVERGENT B0, `(.L_x_176) ;  /* 0x000000c000007945 */ /* 0x000fe80003800200 */
[----:B------:R-:W-:Y:S05]  /*99b0*/  @!P1 BRA `(.L_x_177) ;  /* 0x0000000000289947 */ /* 0x000fea0003800000 */
[----:B0-----:R-:W-:Y:S01]  /*99c0*/  IMAD R29, R35, 0x4, R4 ;  /* 0x00000004231d7824 */ /* 0x001fe200078e0204 */
[----:B------:R-:W-:Y:S01]  /*99d0*/  ISETP.NE.AND P0, PT, R7, 0x1, PT ;  /* 0x000000010700780c */ /* 0x000fe20003f05270 */
[----:B------:R-:W-:-:S03]  /*99e0*/  IMAD.WIDE.U32 R14, R35, 0x4, R18 ;  /* 0x00000004230e7825 */ /* 0x000fc600078e0012 */
[----:B------:R-:W0:Y:S04]  /*99f0*/  LDS.64 R16, [R29] ;  /* 0x000000001d107984 */ /* 0x000e280000000a00 */
[----:B0-----:R1:W-:Y:S05]  /*9a00*/  STG.E desc[UR12][R14.64], R16 ;  /* 0x000000100e007986 */ /* 0x0013ea000c10190c */
[----:B------:R-:W-:Y:S05]  /*9a10*/  @!P0 BRA `(.L_x_177) ;  /* 0x0000000000108947 */ /* 0x000fea0003800000 */
[----:B------:R-:W-:Y:S01]  /*9a20*/  ISETP.NE.AND P0, PT, R7, 0x2, PT ;  /* 0x000000020700780c */ /* 0x000fe20003f05270 */
[----:B------:R-:W-:-:S12]  /*9a30*/  STG.E desc[UR12][R14.64+0x4], R17 ;  /* 0x000004110e007986 */ /* 0x000fd8000c10190c */
[----:B------:R-:W0:Y:S04]  /*9a40*/  @P0 LDS R29, [R29+0x8] ;  /* 0x000008001d1d0984 */ /* 0x000e280000000800 */
[----:B0-----:R0:W-:Y:S02]  /*9a50*/  @P0 STG.E desc[UR12][R14.64+0x8], R29 ;  /* 0x0000081d0e000986 */ /* 0x0011e4000c10190c */
.L_x_177:
[----:B------:R-:W-:Y:S05]  /*9a60*/  BSYNC.RECONVERGENT B0 ;  /* 0x0000000000007941 */ /* 0x000fea0003800200 */
.L_x_176:
[----:B------:R0:W-:Y:S01]  /*9a70*/  STG.E.64 desc[UR12][R22.64], R44 ;  /* 0x0000002c16007986 */ /* 0x0001e2000c101b0c */
[----:B------:R-:W-:Y:S05]  /*9a80*/  BRA `(.L_x_163) ;  /* 0x0000000800ac7947 */ /* 0x000fea0003800000 */
.L_x_156:
[----:B------:R-:W5:Y:S01]  /*9a90*/  LDC.64 R40, c[0x0][0x3c0] ;  /* 0x0000f000ff287b82 */ /* 0x000f620000000a00 */
[----:B------:R-:W-:-:S04]  /*9aa0*/  IMAD R0, R2, 0x14, R13 ;  /* 0x0000001402007824 */ /* 0x000fc800078e020d */
[----:B------:R-:W-:-:S05]  /*9ab0*/  IMAD.HI.U32 R28, R0, 0x10624dd3, RZ ;  /* 0x10624dd3001c7827 */ /* 0x000fca00078e00ff */
[----:B------:R-:W-:-:S05]  /*9ac0*/  SHF.R.U32.HI R29, RZ, 0x6, R28 ;  /* 0x00000006ff1d7819 */ /* 0x000fca000001161c */
[----:B------:R-:W-:-:S04]  /*9ad0*/  IMAD R29, R29, -0x3e8, R0 ;  /* 0xfffffc181d1d7824 */ /* 0x000fc800078e0200 */
[----:B-----5:R-:W-:-:S06]  /*9ae0*/  IMAD.WIDE.U32 R40, R29, 0x8, R40 ;  /* 0x000000081d287825 */ /* 0x020fcc00078e0028 */
[----:B------:R-:W5:Y:S01]  /*9af0*/  LDG.E.64 R40, desc[UR12][R40.64] ;  /* 0x0000000c28287981 */ /* 0x000f62000c1e1b00 */
[----:B------:R-:W0:Y:S01]  /*9b00*/  MUFU.RCP64H R29, R21 ;  /* 0x00000015001d7308 */ /* 0x000e220000001800 */
[----:B------:R-:W-:Y:S01]  /*9b10*/  MOV R28, 0x1 ;  /* 0x00000001001c7802 */ /* 0x000fe20000000f00 */
[----:B--23--:R-:W-:Y:S01]  /*9b20*/  DADD R32, R14, -R16 ;  /* 0x000000000e207229 */ /* 0x00cfe20000000810 */
[----:B------:R-:W-:Y:S01]  /*9b30*/  BSSY.RECONVERGENT B1, `(.L_x_178) ;  /* 0x0000013000017945 */ /* 0x000fe20003800200 */
[----:B------:R-:W-:-:S08]  /*9b40*/  VIADD R38, R13, 0x1 ;  /* 0x000000010d267836 */ /* 0x000fd00000000000 */
[----:B------:R-:W-:Y:S01]  /*9b50*/  FSETP.GEU.AND P1, PT, |R33|, 6.5827683646048100446e-37, PT ;  /* 0x036000002100780b */ /* 0x000fe20003f2e200 */
[----:B0-----:R-:W-:-:S08]  /*9b60*/  DFMA R30, -R20, R28, 1 ;  /* 0x3ff00000141e742b */ /* 0x001fd0000000011c */
[----:B------:R-:W-:-:S08]  /*9b70*/  DFMA R30, R30, R30, R30 ;  /* 0x0000001e1e1e722b */ /* 0x000fd0000000001e */
[----:B------:R-:W-:-:S08]  /*9b80*/  DFMA R30, R28, R30, R28 ;  /* 0x0000001e1c1e722b */ /* 0x000fd0000000001c */
[----:B------:R-:W-:-:S08]  /*9b90*/  DFMA R28, -R20, R30, 1 ;  /* 0x3ff00000141c742b */ /* 0x000fd0000000011e */
[----:B------:R-:W-:-:S08]  /*9ba0*/  DFMA R28, R30, R28, R30 ;  /* 0x0000001c1e1c722b */ /* 0x000fd0000000001e */
[----:B------:R-:W-:-:S08]  /*9bb0*/  DMUL R48, R32, R28 ;  /* 0x0000001c20307228 */ /* 0x000fd00000000000 */
[----:B------:R-:W-:-:S08]  /*9bc0*/  DFMA R14, -R20, R48, R32 ;  /* 0x00000030140e722b */ /* 0x000fd00000000120 */
[----:B------:R-:W-:-:S10]  /*9bd0*/  DFMA R48, R28, R14, R48 ;  /* 0x0000000e1c30722b */ /* 0x000fd40000000030 */
[----:B------:R-:W-:-:S05]  /*9be0*/  FFMA R0, RZ, R21, R49 ;  /* 0x00000015ff007223 */ /* 0x000fca0000000031 */
[----:B------:R-:W-:Y:S01]  /*9bf0*/  FSETP.GT.AND P0, PT, |R0|, 1.469367938527859385e-39, PT ;  /* 0x001000000000780b */ /* 0x000fe20003f04200 */
[----:B-----5:R0:W-:-:S12]  /*9c00*/  STS.64 [R5], R40 ;  /* 0x0000002805007388 */ /* 0x0201d80000000a00 */
[----:B------:R-:W-:Y:S05]  /*9c10*/  @P0 BRA P1, `(.L_x_179) ;  /* 0x0000000000100947 */ /* 0x000fea0000800000 */
[----:B------:R-:W-:Y:S01]  /*9c20*/  IMAD.MOV.U32 R30, RZ, RZ, R20 ;  /* 0x000000ffff1e7224 */ /* 0x000fe200078e0014 */
[----:B------:R-:W-:Y:S02]  /*9c30*/  MOV R31, R21 ;  /* 0x00000015001f7202 */ /* 0x000fe40000000f00 */
[----:B------:R-:W-:-:S07]  /*9c40*/  MOV R0, 0x9c60 ;  /* 0x00009c6000007802 */ /* 0x000fce0000000f00 */
[----:B01--4-:R-:W-:Y:S05]  /*9c50*/  CALL.REL.NOINC `($__internal_0_$__cuda_sm20_div_rn_f64_full) ;  /* 0x0000000800587944 */ /* 0x013fea0003c00000 */
.L_x_179:
[----:B------:R-:W-:Y:S05]  /*9c60*/  BSYNC.RECONVERGENT B1 ;  /* 0x0000000000017941 */ /* 0x000fea0003800200 */
.L_x_178:
[----:B------:R-:W-:Y:S01]  /*9c70*/  IMAD.MOV.U32 R14, RZ, RZ, 0x652b82fe ;  /* 0x652b82feff0e7424 */ /* 0x000fe200078e00ff */
[----:B------:R-:W-:Y:S01]  /*9c80*/  UMOV UR16, 0xfefa39ef ;  /* 0xfefa39ef00107882 */ /* 0x000fe20000000000 */
[----:B------:R-:W-:Y:S01]  /*9c90*/  IMAD.MOV.U32 R15, RZ, RZ, 0x3ff71547 ;  /* 0x3ff71547ff0f7424 */ /* 0x000fe200078e00ff */
[----:B------:R-:W-:Y:S01]  /*9ca0*/  UMOV UR17, 0x3fe62e42 ;  /* 0x3fe62e4200117882 */ /* 0x000fe20000000000 */
[----:B------:R-:W-:Y:S01]  /*9cb0*/  FSETP.GEU.AND P0, PT, |R49|, 4.1917929649353027344, PT ;  /* 0x4086232b3100780b */ /* 0x000fe20003f0e200 */
[----:B------:R-:W-:Y:S01]  /*9cc0*/  IMAD.HI R30, R38, 0x10624dd3, RZ ;  /* 0x10624dd3261e7827 */ /* 0x000fe200078e02ff */
[----:B------:R-:W-:Y:S02]  /*9cd0*/  BSSY.RECONVERGENT B0, `(.L_x_180) ;  /* 0x0000036000007945 */ /* 0x000fe40003800200 */
[----:B------:R-:W-:Y:S02]  /*9ce0*/  DFMA R14, R48, R14, 6.75539944105574400000e+15 ;  /* 0x43380000300e742b */ /* 0x000fe4000000000e */
[----:B------:R-:W-:-:S06]  /*9cf0*/  SHF.R.U32.HI R31, RZ, 0x1f, R30 ;  /* 0x0000001fff1f7819 */ /* 0x000fcc000001161e */
[----:B-1----:R-:W-:-:S08]  /*9d00*/  DADD R16, R14, -6.75539944105574400000e+15 ;  /* 0xc33800000e107429 */ /* 0x002fd00000000000 */
[----:B------:R-:W-:Y:S01]  /*9d10*/  DFMA R28, R16, -UR16, R48 ;  /* 0x80000010101c7c2b */ /* 0x000fe20008000030 */
[----:B------:R-:W-:Y:S01]  /*9d20*/  UMOV UR16, 0x3b39803f ;  /* 0x3b39803f00107882 */ /* 0x000fe20000000000 */
[----:B------:R-:W-:-:S06]  /*9d30*/  UMOV UR17, 0x3c7abc9e ;  /* 0x3c7abc9e00117882 */ /* 0x000fcc0000000000 */
[----:B------:R-:W-:Y:S01]  /*9d40*/  DFMA R16, R16, -UR16, R28 ;  /* 0x8000001010107c2b */ /* 0x000fe2000800001c */
[----:B------:R-:W-:Y:S01]  /*9d50*/  UMOV UR16, 0x69ce2bdf ;  /* 0x69ce2bdf00107882 */ /* 0x000fe20000000000 */
[----:B------:R-:W-:Y:S01]  /*9d60*/  MOV R28, 0xfca213ea ;  /* 0xfca213ea001c7802 */ /* 0x000fe20000000f00 */
[----:B------:R-:W-:Y:S01]  /*9d70*/  IMAD.MOV.U32 R29, RZ, RZ, 0x3e928af3 ;  /* 0x3e928af3ff1d7424 */ /* 0x000fe200078e00ff */
[----:B------:R-:W-:-:S05]  /*9d80*/  UMOV UR17, 0x3e5ade15 ;  /* 0x3e5ade1500117882 */ /* 0x000fca0000000000 */
[----:B------:R-:W-:Y:S01]  /*9d90*/  DFMA R28, R16, UR16, R28 ;  /* 0x00000010101c7c2b */ /* 0x000fe2000800001c */
[----:B------:R-:W-:Y:S01]  /*9da0*/  UMOV UR16, 0x62401315 ;  /* 0x6240131500107882 */ /* 0x000fe20000000000 */
[----:B------:R-:W-:-:S06]  /*9db0*/  UMOV UR17, 0x3ec71dee ;  /* 0x3ec71dee00117882 */ /* 0x000fcc0000000000 */
[----:B------:R-:W-:Y:S01]  /*9dc0*/  DFMA R28, R16, R28, UR16 ;  /* 0x00000010101c7e2b */ /* 0x000fe2000800001c */
        /* <DEDUP_REMOVED lines=20> */
[----:B------:R-:W-:-:S08]  /*9f10*/  DFMA R28, R16, R28, UR16 ;  /* 0x00000010101c7e2b */ /* 0x000fd0000800001c */
[----:B------:R-:W-:-:S08]  /*9f20*/  DFMA R28, R16, R28, 1 ;  /* 0x3ff00000101c742b */ /* 0x000fd0000000001c */
[----:B------:R-:W-:-:S10]  /*9f30*/  DFMA R28, R16, R28, 1 ;  /* 0x3ff00000101c742b */ /* 0x000fd4000000001c */
[----:B------:R-:W-:Y:S01]  /*9f40*/  IMAD R17, R14, 0x100000, R29 ;  /* 0x001000000e117824 */ /* 0x000fe200078e021d */
[----:B------:R-:W-:Y:S01]  /*9f50*/  MOV R16, R28 ;  /* 0x0000001c00107202 */ /* 0x000fe20000000f00 */
[----:B------:R-:W-:Y:S06]  /*9f60*/  @!P0 BRA `(.L_x_181) ;  /* 0x0000000000308947 */ /* 0x000fec0003800000 */
[----:B------:R-:W-:Y:S01]  /*9f70*/  FSETP.GEU.AND P1, PT, |R49|, 4.2275390625, PT ;  /* 0x408748003100780b */ /* 0x000fe20003f2e200 */
[C---:B------:R-:W-:Y:S02]  /*9f80*/  DADD R16, R48.reuse, +INF ;  /* 0x7ff0000030107429 */ /* 0x040fe40000000000 */
[----:B------:R-:W-:-:S08]  /*9f90*/  DSETP.GEU.AND P0, PT, R48, RZ, PT ;  /* 0x000000ff3000722a */ /* 0x000fd00003f0e000 */
[----:B------:R-:W-:Y:S02]  /*9fa0*/  FSEL R16, R16, RZ, P0 ;  /* 0x000000ff10107208 */ /* 0x000fe40000000000 */
[----:B------:R-:W-:Y:S02]  /*9fb0*/  @!P1 LEA.HI R0, R14, R14, RZ, 0x1 ;  /* 0x0000000e0e009211 */ /* 0x000fe400078f08ff */
[----:B------:R-:W-:Y:S02]  /*9fc0*/  FSEL R17, R17, RZ, P0 ;  /* 0x000000ff11117208 */ /* 0x000fe40000000000 */
[----:B------:R-:W-:-:S05]  /*9fd0*/  @!P1 SHF.R.S32.HI R13, RZ, 0x1, R0 ;  /* 0x00000001ff0d9819 */ /* 0x000fca0000011400 */
[----:B------:R-:W-:Y:S02]  /*9fe0*/  @!P1 IMAD.IADD R14, R14, 0x1, -R13 ;  /* 0x000000010e0e9824 */ /* 0x000fe400078e0a0d */
[----:B------:R-:W-:-:S03]  /*9ff0*/  @!P1 IMAD R29, R13, 0x100000, R29 ;  /* 0x001000000d1d9824 */ /* 0x000fc600078e021d */
[----:B------:R-:W-:Y:S02]  /*a000*/  @!P1 LEA R15, R14, 0x3ff00000, 0x14 ;  /* 0x3ff000000e0f9811 */ /* 0x000fe400078ea0ff */
[----:B------:R-:W-:-:S06]  /*a010*/  @!P1 MOV R14, RZ ;  /* 0x000000ff000e9202 */ /* 0x000fcc0000000f00 */
[----:B------:R-:W-:-:S11]  /*a020*/  @!P1 DMUL R16, R28, R14 ;  /* 0x0000000e1c109228 */ /* 0x000fd60000000000 */
.L_x_181:
[----:B------:R-:W-:Y:S05]  /*a030*/  BSYNC.RECONVERGENT B0 ;  /* 0x0000000000007941 */ /* 0x000fea0003800200 */
.L_x_180:
[----:B------:R-:W-:Y:S01]  /*a040*/  DSETP.GEU.AND P0, PT, R40, R16, PT ;  /* 0x000000102800722a */ /* 0x000fe20003f0e000 */
[----:B------:R-:W-:-:S05]  /*a050*/  LEA.HI.SX32 R31, R30, R31, 0x1a ;  /* 0x0000001f1e1f7211 */ /* 0x000fca00078fd2ff */
[----:B------:R-:W-:-:S08]  /*a060*/  IMAD R13, R31, -0x3e8, R38 ;  /* 0xfffffc181f0d7824 */ /* 0x000fd000078e0226 */
[----:B------:R-:W-:Y:S05]  /*a070*/  @!P0 BRA `(.L_x_182) ;  /* 0x0000000000948947 */ /* 0x000fea0003800000 */
[----:B------:R-:W-:Y:S01]  /*a080*/  ISETP.GE.U32.AND P0, PT, R6, 0x4, PT ;  /* 0x000000040600780c */ /* 0x000fe20003f06070 */
[----:B------:R-:W-:Y:S01]  /*a090*/  BSSY.RECONVERGENT B0, `(.L_x_183) ;  /* 0x0000014000007945 */ /* 0x000fe20003800200 */
[----:B------:R-:W-:-:S11]  /*a0a0*/  IMAD.MOV.U32 R0, RZ, RZ, RZ ;  /* 0x000000ffff007224 */ /* 0x000fd600078e00ff */
[----:B------:R-:W-:Y:S05]  /*a0b0*/  @!P0 BRA `(.L_x_184) ;  /* 0x0000000000448947 */ /* 0x000fea0003800000 */
[----:B------:R-:W-:Y:S01]  /*a0c0*/  BSSY.RECONVERGENT B1, `(.L_x_185) ;  /* 0x000000f000017945 */ /* 0x000fe20003800200 */
[----:B------:R-:W-:-:S07]  /*a0d0*/  IMAD.MOV.U32 R15, RZ, RZ, RZ ;  /* 0x000000ffff0f7224 */ /* 0x000fce00078e00ff */
.L_x_186:
[C---:B------:R-:W-:Y:S01]  /*a0e0*/  LEA R0, R15.reuse, R3, 0x2 ;  /* 0x000000030f007211 */ /* 0x040fe200078e10ff */
[C---:B-1----:R-:W-:Y:S02]  /*a0f0*/  IMAD R17, R15.reuse, 0x4, R4 ;  /* 0x000000040f117824 */ /* 0x042fe400078e0204 */
[----:B------:R-:W-:Y:S02]  /*a100*/  VIADD R15, R15, 0x4 ;  /* 0x000000040f0f7836 */ /* 0x000fe40000000000 */
[----:B------:R-:W1:Y:S03]  /*a110*/  LDS R14, [R0] ;  /* 0x00000000000e7984 */ /* 0x000e660000000800 */
[----:B------:R-:W-:Y:S01]  /*a120*/  ISETP.NE.AND P0, PT, R15, R12, PT ;  /* 0x0000000c0f00720c */ /* 0x000fe20003f05270 */
[----:B-1----:R-:W-:Y:S04]  /*a130*/  STS [R17], R14 ;  /* 0x0000000e11007388 */ /* 0x002fe80000000800 */
[----:B------:R-:W1:Y:S04]  /*a140*/  LDS R16, [R0+0x4] ;  /* 0x0000040000107984 */ /* 0x000e680000000800 */
[----:B-1----:R-:W-:Y:S04]  /*a150*/  STS [R17+0x4], R16 ;  /* 0x0000041011007388 */ /* 0x002fe80000000800 */
[----:B------:R-:W1:Y:S04]  /*a160*/  LDS R28, [R0+0x8] ;  /* 0x00000800001c7984 */ /* 0x000e680000000800 */
[----:B-1----:R-:W-:Y:S04]  /*a170*/  STS [R17+0x8], R28 ;  /* 0x0000081c11007388 */ /* 0x002fe80000000800 */
[----:B------:R-:W1:Y:S04]  /*a180*/  LDS R30, [R0+0xc] ;  /* 0x00000c00001e7984 */ /* 0x000e680000000800 */
[----:B-1----:R1:W-:Y:S01]  /*a190*/  STS [R17+0xc], R30 ;  /* 0x00000c1e11007388 */ /* 0x0023e20000000800 */
[----:B------:R-:W-:Y:S05]  /*a1a0*/  @P0 BRA `(.L_x_186) ;  /* 0xfffffffc00cc0947 */ /* 0x000fea000383ffff */
[----:B------:R-:W-:Y:S05]  /*a1b0*/  BSYNC.RECONVERGENT B1 ;  /* 0x0000000000017941 */ /* 0x000fea0003800200 */
.L_x_185:
[----:B------:R-:W-:-:S07]  /*a1c0*/  MOV R0, R12 ;  /* 0x0000000c00007202 */ /* 0x000fce0000000f00 */
.L_x_184:
[----:B------:R-:W-:Y:S05]  /*a1d0*/  BSYNC.RECONVERGENT B0 ;  /* 0x0000000000007941 */ /* 0x000fea0003800200 */
.L_x_183:
[----:B------:R-:W-:-:S13]  /*a1e0*/  ISETP.NE.AND P0, PT, R7, RZ, PT ;  /* 0x000000ff0700720c */ /* 0x000fda0003f05270 */
[----:B------:R-:W-:Y:S05]  /*a1f0*/  @!P0 BRA `(.L_x_163) ;  /* 0x0000000000d08947 */ /* 0x000fea0003800000 */
[C---:B------:R-:W-:Y:S01]  /*a200*/  IMAD R15, R0.reuse, 0x4, R3 ;  /* 0x00000004000f7824 */ /* 0x040fe200078e0203 */
[----:B------:R-:W-:Y:S01]  /*a210*/  ISETP.NE.AND P0, PT, R7, 0x1, PT ;  /* 0x000000010700780c */ /* 0x000fe20003f05270 */
[----:B-1----:R-:W-:-:S03]  /*a220*/  IMAD R17, R0, 0x4, R4 ;  /* 0x0000000400117824 */ /* 0x002fc600078e0204 */
[----:B------:R-:W1:Y:S04]  /*a230*/  LDS R14, [R15] ;  /* 0x000000000f0e7984 */ /* 0x000e680000000800 */
[----:B-1----:R1:W-:Y:S05]  /*a240*/  STS [R17], R14 ;  /* 0x0000000e11007388 */ /* 0x0023ea0000000800 */
[----:B------:R-:W-:Y:S05]  /*a250*/  @!P0 BRA `(.L_x_163) ;  /* 0x0000000000b88947 */ /* 0x000fea0003800000 */
[----:B------:R-:W2:Y:S01]  /*a260*/  LDS R0, [R15+0x4] ;  /* 0x000004000f007984 */ /* 0x000ea20000000800 */
[----:B------:R-:W-:-:S03]  /*a270*/  ISETP.NE.AND P0, PT, R7, 0x2, PT ;  /* 0x000000020700780c */ /* 0x000fc60003f05270 */
[----:B--2---:R2:W-:Y:S10]  /*a280*/  STS [R17+0x4], R0 ;  /* 0x0000040011007388 */ /* 0x0045f40000000800 */
[----:B------:R-:W-:Y:S05]  /*a290*/  @!P0 BRA `(.L_x_163) ;  /* 0x0000000000a88947 */ /* 0x000fea0003800000 */
[----:B--2---:R-:W2:Y:S04]  /*a2a0*/  LDS R0, [R15+0x8] ;  /* 0x000008000f007984 */ /* 0x004ea80000000800 */
[----:B--2---:R2:W-:Y:S01]  /*a2b0*/  STS [R17+0x8], R0 ;  /* 0x0000080011007388 */ /* 0x0045e20000000800 */
[----:B------:R-:W-:Y:S05]  /*a2c0*/  BRA `(.L_x_163) ;  /* 0x00000000009c7947 */ /* 0x000fea0003800000 */
.L_x_182:
[----:B------:R-:W-:Y:S01]  /*a2d0*/  ISETP.GE.U32.AND P0, PT, R6, 0x4, PT ;  /* 0x000000040600780c */ /* 0x000fe20003f06070 */
[----:B------:R-:W-:Y:S01]  /*a2e0*/  BSSY.RECONVERGENT B0, `(.L_x_187) ;  /* 0x0000014000007945 */ /* 0x000fe20003800200 */
[----:B------:R-:W-:-:S11]  /*a2f0*/  MOV R0, RZ ;  /* 0x000000ff00007202 */ /* 0x000fd60000000f00 */
[----:B------:R-:W-:Y:S05]  /*a300*/  @!P0 BRA `(.L_x_188) ;  /* 0x0000000000448947 */ /* 0x000fea0003800000 */
[----:B------:R-:W-:Y:S01]  /*a310*/  BSSY.RECONVERGENT B1, `(.L_x_189) ;  /* 0x000000f000017945 */ /* 0x000fe20003800200 */
[----:B------:R-:W-:-:S07]  /*a320*/  IMAD.MOV.U32 R15, RZ, RZ, RZ ;  /* 0x000000ffff0f7224 */ /* 0x000fce00078e00ff */
.L_x_190:
[C---:B------:R-:W-:Y:S01]  /*a330*/  IMAD R0, R15.reuse, 0x4, R4 ;  /* 0x000000040f007824 */ /* 0x040fe200078e0204 */
[C---:B-1----:R-:W-:Y:S01]  /*a340*/  LEA R17, R15.reuse, R3, 0x2 ;  /* 0x000000030f117211 */ /* 0x042fe200078e10ff */
[----:B------:R-:W-:-:S03]  /*a350*/  VIADD R15, R15, 0x4 ;  /* 0x000000040f0f7836 */ /* 0x000fc60000000000 */
[----:B------:R-:W1:Y:S02]  /*a360*/  LDS R14, [R0] ;  /* 0x00000000000e7984 */ /* 0x000e640000000800 */
[----:B------:R-:W-:Y:S02]  /*a370*/  ISETP.NE.AND P0, PT, R15, R12, PT ;  /* 0x0000000c0f00720c */ /* 0x000fe40003f05270 */
        /* <DEDUP_REMOVED lines=9> */
.L_x_189:
[----:B------:R-:W-:-:S07]  /*a410*/  IMAD.MOV.U32 R0, RZ, RZ, R12 ;  /* 0x000000ffff007224 */ /* 0x000fce00078e000c */
.L_x_188:
[----:B------:R-:W-:Y:S05]  /*a420*/  BSYNC.RECONVERGENT B0 ;  /* 0x0000000000007941 */ /* 0x000fea0003800200 */
.L_x_187:
[----:B------:R-:W-:Y:S01]  /*a430*/  ISETP.NE.AND P0, PT, R7, RZ, PT ;  /* 0x000000ff0700720c */ /* 0x000fe20003f05270 */
[----:B------:R-:W-:-:S12]  /*a440*/  BSSY.RECONVERGENT B0, `(.L_x_191) ;  /* 0x000000d000007945 */ /* 0x000fd80003800200 */
[----:B------:R-:W-:Y:S05]  /*a450*/  @!P0 BRA `(.L_x_192) ;  /* 0x00000000002c8947 */ /* 0x000fea0003800000 */
[C---:B------:R-:W-:Y:S01]  /*a460*/  LEA R15, R0.reuse, R4, 0x2 ;  /* 0x00000004000f7211 */ /* 0x040fe200078e10ff */
[----:B-1----:R-:W-:Y:S01]  /*a470*/  IMAD R17, R0, 0x4, R3 ;  /* 0x0000000400117824 */ /* 0x002fe200078e0203 */
[----:B------:R-:W-:-:S03]  /*a480*/  ISETP.NE.AND P0, PT, R7, 0x1, PT ;  /* 0x000000010700780c */ /* 0x000fc60003f05270 */
[----:B------:R-:W1:Y:S04]  /*a490*/  LDS R14, [R15] ;  /* 0x000000000f0e7984 */ /* 0x000e680000000800 */
[----:B-1----:R2:W-:Y:S06]  /*a4a0*/  STS [R17], R14 ;  /* 0x0000000e11007388 */ /* 0x0025ec0000000800 */
[----:B------:R-:W-:Y:S05]  /*a4b0*/  @!P0 BRA `(.L_x_192) ;  /* 0x0000000000148947 */ /* 0x000fea0003800000 */
[----:B------:R-:W1:Y:S01]  /*a4c0*/  LDS R0, [R15+0x4] ;  /* 0x000004000f007984 */ /* 0x000e620000000800 */
[----:B------:R-:W-:-:S03]  /*a4d0*/  ISETP.NE.AND P0, PT, R7, 0x2, PT ;  /* 0x000000020700780c */ /* 0x000fc60003f05270 */
[----:B-1----:R-:W-:Y:S10]  /*a4e0*/  STS [R17+0x4], R0 ;  /* 0x0000040011007388 */ /* 0x002ff40000000800 */
[----:B--2---:R-:W1:Y:S04]  /*a4f0*/  @P0 LDS R14, [R15+0x8] ;  /* 0x000008000f0e0984 */ /* 0x004e680000000800 */
[----:B-1----:R3:W-:Y:S02]  /*a500*/  @P0 STS [R17+0x8], R14 ;  /* 0x0000080e11000388 */ /* 0x0027e40000000800 */
.L_x_192:
[----:B------:R-:W-:Y:S05]  /*a510*/  BSYNC.RECONVERGENT B0 ;  /* 0x0000000000007941 */ /* 0x000fea0003800200 */
.L_x_191:
[----:B--23--:R-:W2:Y:S04]  /*a520*/  LDS.64 R14, [R5+0x10] ;  /* 0x00001000050e7984 */ /* 0x00cea80000000a00 */
[----:B--2---:R2:W-:Y:S02]  /*a530*/  STS.64 [R5+0x8], R14 ;  /* 0x0000080e05007388 */ /* 0x0045e40000000a00 */
.L_x_163:
[----:B------:R-:W-:Y:S05]  /*a540*/  WARPSYNC.ALL ;  /* 0x0000000000007948 */ /* 0x000fea0003800000 */
[----:B------:R-:W-:Y:S06]  /*a550*/  BAR.SYNC.DEFER_BLOCKING 0x0 ;  /* 0x0000000000007b1d */ /* 0x000fec0000010000 */
[----:B------:R-:W-:-:S11]  /*a560*/  DMUL R20, R20, R26 ;  /* 0x0000001a14147228 */ /* 0x000fd60000000000 */
.L_x_83:
[----:B------:R-:W-:Y:S01]  /*a570*/  UMOV UR16, 0x47ae147b ;  /* 0x47ae147b00107882 */ /* 0x000fe20000000000 */
[----:B------:R-:W-:Y:S02]  /*a580*/  UMOV UR17, 0x3f847ae1 ;  /* 0x3f847ae100117882 */ /* 0x000fe40000000000 */
[----:B------:R-:W-:-:S14]  /*a590*/  DSETP.GT.AND P0, PT, R20, UR16, PT ;  /* 0x0000001014007e2a */ /* 0x000fdc000bf04000 */
[----:B------:R-:W-:Y:S05]  /*a5a0*/  @P0 BRA `(.L_x_193) ;  /* 0xffffff7400e80947 */ /* 0x000fea000383ffff */
[----:B------:R-:W-:Y:S05]  /*a5b0*/  EXIT ;  /* 0x000000000000794d */ /* 0x000fea0003800000 */
        .weak           $__internal_0_$__cuda_sm20_div_rn_f64_full
        .type           $__internal_0_$__cuda_sm20_div_rn_f64_full,@function
        .size           $__internal_0_$__cuda_sm20_div_rn_f64_full,(.L_x_203 - $__internal_0_$__cuda_sm20_div_rn_f64_full)
$__internal_0_$__cuda_sm20_div_rn_f64_full:
[C---:B------:R-:W-:Y:S01]  /*a5c0*/  FSETP.GEU.AND P0, PT, |R31|.reuse, 1.469367938527859385e-39, PT ;  /* 0x001000001f00780b */ /* 0x040fe20003f0e200 */
[----:B------:R-:W-:Y:S01]  /*a5d0*/  BSSY.RECONVERGENT B0, `(.L_x_194) ;  /* 0x0000057000007945 */ /* 0x000fe20003800200 */
[----:B------:R-:W-:Y:S02]  /*a5e0*/  LOP3.LUT R28, R31, 0x800fffff, RZ, 0xc0, !PT ;  /* 0x800fffff1f1c7812 */ /* 0x000fe400078ec0ff */
[C---:B------:R-:W-:Y:S02]  /*a5f0*/  FSETP.GEU.AND P3, PT, |R33|.reuse, 1.469367938527859385e-39, PT ;  /* 0x001000002100780b */ /* 0x040fe40003f6e200 */
[----:B------:R-:W-:Y:S01]  /*a600*/  LOP3.LUT R29, R28, 0x3ff00000, RZ, 0xfc, !PT ;  /* 0x3ff000001c1d7812 */ /* 0x000fe200078efcff */
[----:B------:R-:W-:Y:S01]  /*a610*/  IMAD.MOV.U32 R28, RZ, RZ, R30 ;  /* 0x000000ffff1c7224 */ /* 0x000fe200078e001e */
[----:B------:R-:W-:Y:S02]  /*a620*/  MOV R36, 0x1 ;  /* 0x0000000100247802 */ /* 0x000fe40000000f00 */
[----:B------:R-:W-:-:S02]  /*a630*/  LOP3.LUT R14, R33, 0x7ff00000, RZ, 0xc0, !PT ;  /* 0x7ff00000210e7812 */ /* 0x000fc400078ec0ff */
[----:B------:R-:W-:Y:S01]  /*a640*/  LOP3.LUT R16, R31, 0x7ff00000, RZ, 0xc0, !PT ;  /* 0x7ff000001f107812 */ /* 0x000fe200078ec0ff */
[----:B------:R-:W-:-:S03]  /*a650*/  @!P0 DMUL R28, R30, 8.98846567431157953865e+307 ;  /* 0x7fe000001e1c8828 */ /* 0x000fc60000000000 */
[C---:B------:R-:W-:Y:S02]  /*a660*/  ISETP.GE.U32.AND P2, PT, R14.reuse, R16, PT ;  /* 0x000000100e00720c */ /* 0x040fe40003f46070 */
[----:B------:R-:W-:Y:S01]  /*a670*/  @!P3 LOP3.LUT R13, R31, 0x7ff00000, RZ, 0xc0, !PT ;  /* 0x7ff000001f0db812 */ /* 0x000fe200078ec0ff */
[----:B------:R-:W0:Y:S01]  /*a680*/  MUFU.RCP64H R37, R29 ;  /* 0x0000001d00257308 */ /* 0x000e220000001800 */
[----:B------:R-:W-:Y:S02]  /*a690*/  @!P3 MOV R48, RZ ;  /* 0x000000ff0030b202 */ /* 0x000fe40000000f00 */
[----:B------:R-:W-:Y:S01]  /*a6a0*/  @!P3 ISETP.GE.U32.AND P4, PT, R14, R13, PT ;  /* 0x0000000d0e00b20c */ /* 0x000fe20003f86070 */
[----:B------:R-:W-:Y:S01]  /*a6b0*/  IMAD.MOV.U32 R13, RZ, RZ, 0x1ca00000 ;  /* 0x1ca00000ff0d7424 */ /* 0x000fe200078e00ff */
[----:B------:R-:W-:-:S04]  /*a6c0*/  @!P0 LOP3.LUT R16, R29, 0x7ff00000, RZ, 0xc0, !PT ;  /* 0x7ff000001d108812 */ /* 0x000fc800078ec0ff */
[----:B------:R-:W-:-:S04]  /*a6d0*/  @!P3 SEL R15, R13, 0x63400000, !P4 ;  /* 0x634000000d0fb807 */ /* 0x000fc80006000000 */
[----:B------:R-:W-:Y:S01]  /*a6e0*/  @!P3 LOP3.LUT R15, R15, 0x80000000, R33, 0xf8, !PT ;  /* 0x800000000f0fb812 */ /* 0x000fe200078ef821 */
[----:B0-----:R-:W-:-:S03]  /*a6f0*/  DFMA R34, R36, -R28, 1 ;  /* 0x3ff000002422742b */ /* 0x001fc6000000081c */
[----:B------:R-:W-:Y:S01]  /*a700*/  @!P3 LOP3.LUT R49, R15, 0x100000, RZ, 0xfc, !PT ;  /* 0x001000000f31b812 */ /* 0x000fe200078efcff */
[----:B------:R-:W-:-:S04]  /*a710*/  IMAD.MOV.U32 R15, RZ, RZ, R14 ;  /* 0x000000ffff0f7224 */ /* 0x000fc800078e000e */
[----:B------:R-:W-:-:S08]  /*a720*/  DFMA R34, R34, R34, R34 ;  /* 0x000000222222722b */ /* 0x000fd00000000022 */
[----:B------:R-:W-:Y:S01]  /*a730*/  DFMA R36, R36, R34, R36 ;  /* 0x000000222424722b */ /* 0x000fe20000000024 */
[----:B------:R-:W-:Y:S01]  /*a740*/  SEL R35, R13, 0x63400000, !P2 ;  /* 0x634000000d237807 */ /* 0x000fe20005000000 */
[----:B------:R-:W-:-:S03]  /*a750*/  IMAD.MOV.U32 R34, RZ, RZ, R32 ;  /* 0x000000ffff227224 */ /* 0x000fc600078e0020 */
[----:B------:R-:W-:-:S03]  /*a760*/  LOP3.LUT R35, R35, 0x800fffff, R33, 0xf8, !PT ;  /* 0x800fffff23237812 */ /* 0x000fc600078ef821 */
[----:B------:R-:W-:-:S03]  /*a770*/  DFMA R52, R36, -R28, 1 ;  /* 0x3ff000002434742b */ /* 0x000fc6000000081c */
[----:B------:R-:W-:-:S05]  /*a780*/  @!P3 DFMA R34, R34, 2, -R48 ;  /* 0x400000002222b82b */ /* 0x000fca0000000830 */
[----:B------:R-:W-:-:S05]  /*a790*/  DFMA R52, R36, R52, R36 ;  /* 0x000000342434722b */ /* 0x000fca0000000024 */
[----:B------:R-:W-:-:S03]  /*a7a0*/  @!P3 LOP3.LUT R15, R35, 0x7ff00000, RZ, 0xc0, !PT ;  /* 0x7ff00000230fb812 */ /* 0x000fc600078ec0ff */
[----:B------:R-:W-:Y:S02]  /*a7b0*/  DMUL R48, R52, R34 ;  /* 0x0000002234307228 */ /* 0x000fe40000000000 */
[----:B------:R-:W-:-:S05]  /*a7c0*/  VIADD R17, R15, 0xffffffff ;  /* 0xffffffff0f117836 */ /* 0x000fca0000000000 */
[----:B------:R-:W-:Y:S01]  /*a7d0*/  ISETP.GT.U32.AND P0, PT, R17, 0x7feffffe, PT ;  /* 0x7feffffe1100780c */ /* 0x000fe20003f04070 */
[----:B------:R-:W-:Y:S01]  /*a7e0*/  DFMA R36, R48, -R28, R34 ;  /* 0x8000001c3024722b */ /* 0x000fe20000000022 */
[----:B------:R-:W-:-:S04]  /*a7f0*/  IADD3 R17, PT, PT, R16, -0x1, RZ ;  /* 0xffffffff10117810 */ /* 0x000fc80007ffe0ff */
[----:B------:R-:W-:-:S03]  /*a800*/  ISETP.GT.U32.OR P0, PT, R17, 0x7feffffe, P0 ;  /* 0x7feffffe1100780c */ /* 0x000fc60000704470 */
[----:B------:R-:W-:-:S10]  /*a810*/  DFMA R36, R52, R36, R48 ;  /* 0x000000243424722b */ /* 0x000fd40000000030 */
[----:B------:R-:W-:Y:S05]  /*a820*/  @P0 BRA `(.L_x_195) ;  /* 0x0000000000700947 */ /* 0x000fea0003800000 */
[----:B------:R-:W-:-:S04]  /*a830*/  LOP3.LUT R15, R31, 0x7ff00000, RZ, 0xc0, !PT ;  /* 0x7ff000001f0f7812 */ /* 0x000fc800078ec0ff */
[CC--:B------:R-:W-:Y:S02]  /*a840*/  VIADDMNMX R16, R14.reuse, -R15.reuse, 0xb9600000, !PT ;  /* 0xb96000000e107446 */ /* 0x0c0fe4000780090f */
[----:B------:R-:W-:Y:S02]  /*a850*/  ISETP.GE.U32.AND P0, PT, R14, R15, PT ;  /* 0x0000000f0e00720c */ /* 0x000fe40003f06070 */
[----:B------:R-:W-:Y:S02]  /*a860*/  VIMNMX R16, PT, PT, R16, 0x46a00000, PT ;  /* 0x46a0000010107848 */ /* 0x000fe40003fe0100 */
[----:B------:R-:W-:Y:S02]  /*a870*/  SEL R13, R13, 0x63400000, !P0 ;  /* 0x634000000d0d7807 */ /* 0x000fe40004000000 */
[----:B------:R-:W-:-:S03]  /*a880*/  MOV R14, RZ ;  /* 0x000000ff000e7202 */ /* 0x000fc60000000f00 */
[----:B------:R-:W-:-:S04]  /*a890*/  IMAD.IADD R13, R16, 0x1, -R13 ;  /* 0x00000001100d7824 */ /* 0x000fc800078e0a0d */
[----:B------:R-:W-:-:S06]  /*a8a0*/  VIADD R15, R13, 0x7fe00000 ;  /* 0x7fe000000d0f7836 */ /* 0x000fcc0000000000 */
[----:B------:R-:W-:-:S10]  /*a8b0*/  DMUL R48, R36, R14 ;  /* 0x0000000e24307228 */ /* 0x000fd40000000000 */
[----:B------:R-:W-:-:S13]  /*a8c0*/  FSETP.GTU.AND P0, PT, |R49|, 1.469367938527859385e-39, PT ;  /* 0x001000003100780b */ /* 0x000fda0003f0c200 */
[----:B------:R-:W-:Y:S05]  /*a8d0*/  @P0 BRA `(.L_x_196) ;  /* 0x0000000000980947 */ /* 0x000fea0003800000 */
[----:B------:R-:W-:Y:S01]  /*a8e0*/  DFMA R28, R36, -R28, R34 ;  /* 0x8000001c241c722b */ /* 0x000fe20000000022 */
[----:B------:R-:W-:-:S09]  /*a8f0*/  IMAD.MOV.U32 R14, RZ, RZ, RZ ;  /* 0x000000ffff0e7224 */ /* 0x000fd200078e00ff */
[C---:B------:R-:W-:Y:S02]  /*a900*/  FSETP.NEU.AND P0, PT, R29.reuse, RZ, PT ;  /* 0x000000ff1d00720b */ /* 0x040fe40003f0d000 */
[----:B------:R-:W-:-:S04]  /*a910*/  LOP3.LUT R30, R29, 0x80000000, R31, 0x48, !PT ;  /* 0x800000001d1e7812 */ /* 0x000fc800078e481f */
[----:B------:R-:W-:-:S07]  /*a920*/  LOP3.LUT R15, R30, R15, RZ, 0xfc, !PT ;  /* 0x0000000f1e0f7212 */ /* 0x000fce00078efcff */
[----:B------:R-:W-:Y:S05]  /*a930*/  @!P0 BRA `(.L_x_196) ;  /* 0x0000000000808947 */ /* 0x000fea0003800000 */
[----:B------:R-:W-:Y:S01]  /*a940*/  IMAD.MOV R17, RZ, RZ, -R13 ;  /* 0x000000ffff117224 */ /* 0x000fe200078e0a0d */
[----:B------:R-:W-:Y:S01]  /*a950*/  MOV R16, RZ ;  /* 0x000000ff00107202 */ /* 0x000fe20000000f00 */
[----:B------:R-:W-:Y:S01]  /*a960*/  DMUL.RP R14, R36, R14 ;  /* 0x0000000e240e7228 */ /* 0x000fe20000008000 */
[----:B------:R-:W-:-:S04]  /*a970*/  IADD3 R13, PT, PT, -R13, -0x43300000, RZ ;  /* 0xbcd000000d0d7810 */ /* 0x000fc80007ffe1ff */
[----:B------:R-:W-:-:S05]  /*a980*/  DFMA R16, R48, -R16, R36 ;  /* 0x800000103010722b */ /* 0x000fca0000000024 */
[----:B------:R-:W-:-:S05]  /*a990*/  LOP3.LUT R30, R15, R30, RZ, 0x3c, !PT ;  /* 0x0000001e0f1e7212 */ /* 0x000fca00078e3cff */
[----:B------:R-:W-:-:S04]  /*a9a0*/  FSETP.NEU.AND P0, PT, |R17|, R13, PT ;  /* 0x0000000d1100720b */ /* 0x000fc80003f0d200 */
[----:B------:R-:W-:Y:S02]  /*a9b0*/  FSEL R14, R14, R48, !P0 ;  /* 0x000000300e0e7208 */ /* 0x000fe40004000000 */
[----:B------:R-:W-:-:S03]  /*a9c0*/  FSEL R49, R30, R49, !P0 ;  /* 0x000000311e317208 */ /* 0x000fc60004000000 */
[----:B------:R-:W-:Y:S01]  /*a9d0*/  IMAD.MOV.U32 R48, RZ, RZ, R14 ;  /* 0x000000ffff307224 */ /* 0x000fe200078e000e */
[----:B------:R-:W-:Y:S06]  /*a9e0*/  BRA `(.L_x_196) ;  /* 0x0000000000547947 */ /* 0x000fec0003800000 */
.L_x_195:
[----:B------:R-:W-:-:S14]  /*a9f0*/  DSETP.NAN.AND P0, PT, R32, R32, PT ;  /* 0x000000202000722a */ /* 0x000fdc0003f08000 */
[----:B------:R-:W-:Y:S05]  /*aa00*/  @P0 BRA `(.L_x_197) ;  /* 0x0000000000440947 */ /* 0x000fea0003800000 */
[----:B------:R-:W-:-:S14]  /*aa10*/  DSETP.NAN.AND P0, PT, R30, R30, PT ;  /* 0x0000001e1e00722a */ /* 0x000fdc0003f08000 */
[----:B------:R-:W-:Y:S05]  /*aa20*/  @P0 BRA `(.L_x_198) ;  /* 0x0000000000300947 */ /* 0x000fea0003800000 */
[----:B------:R-:W-:Y:S01]  /*aa30*/  ISETP.NE.AND P0, PT, R15, R16, PT ;  /* 0x000000100f00720c */ /* 0x000fe20003f05270 */
[----:B------:R-:W-:Y:S01]  /*aa40*/  IMAD.MOV.U32 R48, RZ, RZ, 0x0 ;  /* 0x00000000ff307424 */ /* 0x000fe200078e00ff */
[----:B------:R-:W-:-:S11]  /*aa50*/  MOV R49, 0xfff80000 ;  /* 0xfff8000000317802 */ /* 0x000fd60000000f00 */
[----:B------:R-:W-:Y:S05]  /*aa60*/  @!P0 BRA `(.L_x_196) ;  /* 0x0000000000348947 */ /* 0x000fea0003800000 */
[----:B------:R-:W-:Y:S02]  /*aa70*/  ISETP.NE.AND P0, PT, R15, 0x7ff00000, PT ;  /* 0x7ff000000f00780c */ /* 0x000fe40003f05270 */
[----:B------:R-:W-:Y:S02]  /*aa80*/  LOP3.LUT R49, R33, 0x80000000, R31, 0x48, !PT ;  /* 0x8000000021317812 */ /* 0x000fe400078e481f */
[----:B------:R-:W-:-:S13]  /*aa90*/  ISETP.EQ.OR P0, PT, R16, RZ, !P0 ;  /* 0x000000ff1000720c */ /* 0x000fda0004702670 */
[----:B------:R-:W-:Y:S01]  /*aaa0*/  @P0 LOP3.LUT R13, R49, 0x7ff00000, RZ, 0xfc, !PT ;  /* 0x7ff00000310d0812 */ /* 0x000fe200078efcff */
[----:B------:R-:W-:Y:S02]  /*aab0*/  @!P0 IMAD.MOV.U32 R48, RZ, RZ, RZ ;  /* 0x000000ffff308224 */ /* 0x000fe400078e00ff */
[----:B------:R-:W-:Y:S01]  /*aac0*/  @P0 IMAD.MOV.U32 R48, RZ, RZ, RZ ;  /* 0x000000ffff300224 */ /* 0x000fe200078e00ff */
[----:B------:R-:W-:Y:S01]  /*aad0*/  @P0 MOV R49, R13 ;  /* 0x0000000d00310202 */ /* 0x000fe20000000f00 */
[----:B------:R-:W-:Y:S06]  /*aae0*/  BRA `(.L_x_196) ;  /* 0x0000000000147947 */ /* 0x000fec0003800000 */
.L_x_198:
[----:B------:R-:W-:Y:S01]  /*aaf0*/  LOP3.LUT R49, R31, 0x80000, RZ, 0xfc, !PT ;  /* 0x000800001f317812 */ /* 0x000fe200078efcff */
[----:B------:R-:W-:Y:S01]  /*ab00*/  IMAD.MOV.U32 R48, RZ, RZ, R30 ;  /* 0x000000ffff307224 */ /* 0x000fe200078e001e */
[----:B------:R-:W-:Y:S06]  /*ab10*/  BRA `(.L_x_196) ;  /* 0x0000000000087947 */ /* 0x000fec0003800000 */
.L_x_197:
[----:B------:R-:W-:Y:S01]  /*ab20*/  LOP3.LUT R49, R33, 0x80000, RZ, 0xfc, !PT ;  /* 0x0008000021317812 */ /* 0x000fe200078efcff */
[----:B------:R-:W-:-:S07]  /*ab30*/  IMAD.MOV.U32 R48, RZ, RZ, R32 ;  /* 0x000000ffff307224 */ /* 0x000fce00078e0020 */
.L_x_196:
[----:B------:R-:W-:Y:S05]  /*ab40*/  BSYNC.RECONVERGENT B0 ;  /* 0x0000000000007941 */ /* 0x000fea0003800200 */
.L_x_194:
[----:B------:R-:W-:Y:S01]  /*ab50*/  MOV R14, R0 ;  /* 0x00000000000e7202 */ /* 0x000fe20000000f00 */
[----:B------:R-:W-:-:S04]  /*ab60*/  IMAD.MOV.U32 R15, RZ, RZ, 0x0 ;  /* 0x00000000ff0f7424 */ /* 0x000fc800078e00ff */
[----:B------:R-:W-:Y:S05]  /*ab70*/  RET.REL.NODEC R14 `(_Z24simulatedAnnealingKernelPiPdiPKiPKdiiiS2_S4_dd) ;  /* 0xffffff540e207950 */ /* 0x000fea0003c3ffff */
.L_x_199:
[----:B------:R-:W-:-:S00]  /*ab80*/  BRA `(.L_x_199) ;  /* 0xfffffffc00fc7947 */ /* 0x000fc0000383ffff */
[----:B------:R-:W-:-:S00]  /*ab90*/  NOP ;  /* 0x0000000000007918 */ /* 0x000fc00000000000 */
        /* <DEDUP_REMOVED lines=14> */
.L_x_203:


//--------------------- .text._Z9addKernelPdPKdS1_ --------------------------
	.section	.text._Z9addKernelPdPKdS1_,"ax",@progbits
	.align	128
        .global         _Z9addKernelPdPKdS1_
        .type           _Z9addKernelPdPKdS1_,@function
        .size           _Z9addKernelPdPKdS1_,(.L_x_205 - _Z9addKernelPdPKdS1_)
        .other          _Z9addKernelPdPKdS1_,@"STO_CUDA_ENTRY STV_DEFAULT"
_Z9addKernelPdPKdS1_:
.text._Z9addKernelPdPKdS1_:
[----:B------:R-:W-:Y:S01]  /*0000*/  LDC R1, c[0x0][0x37c] ;  /* 0x0000df00ff017b82 */ /* 0x000fe20000000800 */
[----:B------:R-:W0:Y:S07]  /*0010*/  S2R R0, SR_TID.X ;  /* 0x0000000000007919 */ /* 0x000e2e0000002100 */
[----:B------:R-:W0:Y:S01]  /*0020*/  LDC.64 R10, c[0x0][0x390] ;  /* 0x0000e400ff0a7b82 */ /* 0x000e220000000a00 */
[----:B------:R-:W1:Y:S07]  /*0030*/  LDCU.64 UR4, c[0x0][0x358] ;  /* 0x00006b00ff0477ac */ /* 0x000e6e0008000a00 */
[----:B------:R-:W2:Y:S01]  /*0040*/  LDC.64 R8, c[0x0][0x388] ;  /* 0x0000e200ff087b82 */ /* 0x000ea20000000a00 */
[----:B0-----:R-:W-:-:S04]  /*0050*/  IMAD.WIDE.U32 R10, R0, 0x8, R10 ;  /* 0x00000008000a7825 */ /* 0x001fc800078e000a */
[----:B--2---:R-:W-:Y:S02]  /*0060*/  IMAD.WIDE.U32 R8, R0, 0x8, R8 ;  /* 0x0000000800087825 */ /* 0x004fe400078e0008 */
[----:B-1----:R-:W2:Y:S04]  /*0070*/  LDG.E.64 R10, desc[UR4][R10.64] ;  /* 0x000000040a0a7981 */ /* 0x002ea8000c1e1b00 */
[----:B------:R-:W2:Y:S01]  /*0080*/  LDG.E.64 R2, desc[UR4][R8.64] ;  /* 0x0000000408027981 */ /* 0x000ea2000c1e1b00 */
[----:B------:R-:W-:Y:S02]  /*0090*/  IMAD.MOV.U32 R4, RZ, RZ, 0x652b82fe ;  /* 0x652b82feff047424 */ /* 0x000fe400078e00ff */
[----:B------:R-:W-:Y:S01]  /*00a0*/  IMAD.MOV.U32 R5, RZ, RZ, 0x3ff71547 ;  /* 0x3ff71547ff057424 */ /* 0x000fe200078e00ff */
[----:B------:R-:W-:Y:S01]  /*00b0*/  UMOV UR6, 0xfefa39ef ;  /* 0xfefa39ef00067882 */ /* 0x000fe20000000000 */
[----:B------:R-:W-:Y:S01]  /*00c0*/  UMOV UR7, 0x3fe62e42 ;  /* 0x3fe62e4200077882 */ /* 0x000fe20000000000 */
[----:B------:R-:W-:Y:S01]  /*00d0*/  BSSY.RECONVERGENT B0, `(.L_x_200) ;  /* 0x0000039000007945 */ /* 0x000fe20003800200 */
[----:B--2---:R-:W-:Y:S01]  /*00e0*/  DADD R2, R2, R10 ;  /* 0x0000000002027229 */ /* 0x004fe2000000000a */
[----:B------:R-:W0:Y:S07]  /*00f0*/  LDC.64 R10, c[0x0][0x380] ;  /* 0x0000e000ff0a7b82 */ /* 0x000e2e0000000a00 */
[----:B------:R-:W-:-:S08]  /*0100*/  DFMA R4, R2, R4, 6.75539944105574400000e+15 ;  /* 0x433800000204742b */ /* 0x000fd00000000004 */
[----:B------:R-:W-:-:S08]  /*0110*/  DADD R6, R4, -6.75539944105574400000e+15 ;  /* 0xc338000004067429 */ /* 0x000fd00000000000 */
[----:B------:R-:W-:Y:S01]  /*0120*/  DFMA R12, R6, -UR6, R2 ;  /* 0x80000006060c7c2b */ /* 0x000fe20008000002 */
[----:B------:R-:W-:Y:S01]  /*0130*/  UMOV UR6, 0x3b39803f ;  /* 0x3b39803f00067882 */ /* 0x000fe20000000000 */
[----:B------:R-:W-:-:S06]  /*0140*/  UMOV UR7, 0x3c7abc9e ;  /* 0x3c7abc9e00077882 */ /* 0x000fcc0000000000 */
[----:B------:R-:W-:Y:S01]  /*0150*/  DFMA R6, R6, -UR6, R12 ;  /* 0x8000000606067c2b */ /* 0x000fe2000800000c */
[----:B------:R-:W-:Y:S01]  /*0160*/  MOV R12, 0xfca213ea ;  /* 0xfca213ea000c7802 */ /* 0x000fe20000000f00 */
[----:B------:R-:W-:Y:S01]  /*0170*/  IMAD.MOV.U32 R13, RZ, RZ, 0x3e928af3 ;  /* 0x3e928af3ff0d7424 */ /* 0x000fe200078e00ff */
[----:B------:R-:W-:Y:S01]  /*0180*/  UMOV UR6, 0x69ce2bdf ;  /* 0x69ce2bdf00067882 */ /* 0x000fe20000000000 */
[----:B------:R-:W-:-:S04]  /*0190*/  UMOV UR7, 0x3e5ade15 ;  /* 0x3e5ade1500077882 */ /* 0x000fc80000000000 */
        /* <DEDUP_REMOVED lines=25> */
[----:B------:R-:W-:-:S07]  /*0330*/  FSETP.GEU.AND P0, PT, |R3|, 4.1917929649353027344, PT ;  /* 0x4086232b0300780b */ /* 0x000fce0003f0e200 */
[----:B------:R-:W-:-:S08]  /*0340*/  DFMA R8, R6, R8, 1 ;  /* 0x3ff000000608742b */ /* 0x000fd00000000008 */
[----:B------:R-:W-:Y:S01]  /*0350*/  DFMA R8, R6, R8, 1 ;  /* 0x3ff000000608742b */ /* 0x000fe20000000008 */
[----:B0-----:R-:W-:-:S09]  /*0360*/  IMAD.WIDE.U32 R10, R0, 0x8, R10 ;  /* 0x00000008000a7825 */ /* 0x001fd200078e000a */
[----:B------:R-:W-:Y:S01]  /*0370*/  LEA R7, R4, R9, 0x14 ;  /* 0x0000000904077211 */ /* 0x000fe200078ea0ff */
[----:B------:R-:W-:Y:S01]  /*0380*/  IMAD.MOV.U32 R6, RZ, RZ, R8 ;  /* 0x000000ffff067224 */ /* 0x000fe200078e0008 */
[----:B------:R-:W-:Y:S06]  /*0390*/  @!P0 BRA `(.L_x_201) ;  /* 0x0000000000308947 */ /* 0x000fec0003800000 */
[----:B------:R-:W-:Y:S01]  /*03a0*/  FSETP.GEU.AND P1, PT, |R3|, 4.2275390625, PT ;  /* 0x408748000300780b */ /* 0x000fe20003f2e200 */
[C---:B------:R-:W-:Y:S02]  /*03b0*/  DADD R6, R2.reuse, +INF ;  /* 0x7ff0000002067429 */ /* 0x040fe40000000000 */
[----:B------:R-:W-:-:S08]  /*03c0*/  DSETP.GEU.AND P0, PT, R2, RZ, PT ;  /* 0x000000ff0200722a */ /* 0x000fd00003f0e000 */
[----:B------:R-:W-:Y:S02]  /*03d0*/  FSEL R6, R6, RZ, P0 ;  /* 0x000000ff06067208 */ /* 0x000fe40000000000 */
[----:B------:R-:W-:Y:S02]  /*03e0*/  @!P1 LEA.HI R0, R4, R4, RZ, 0x1 ;  /* 0x0000000404009211 */ /* 0x000fe400078f08ff */
[----:B------:R-:W-:Y:S02]  /*03f0*/  FSEL R7, R7, RZ, P0 ;  /* 0x000000ff07077208 */ /* 0x000fe40000000000 */
[----:B------:R-:W-:-:S04]  /*0400*/  @!P1 SHF.R.S32.HI R3, RZ, 0x1, R0 ;  /* 0x00000001ff039819 */ /* 0x000fc80000011400 */
[----:B------:R-:W-:Y:S01]  /*0410*/  @!P1 IADD3 R2, PT, PT, R4, -R3, RZ ;  /* 0x8000000304029210 */ /* 0x000fe20007ffe0ff */
[----:B------:R-:W-:-:S03]  /*0420*/  @!P1 IMAD R9, R3, 0x100000, R9 ;  /* 0x0010000003099824 */ /* 0x000fc600078e0209 */
[----:B------:R-:W-:Y:S02]  /*0430*/  @!P1 LEA R3, R2, 0x3ff00000, 0x14 ;  /* 0x3ff0000002039811 */ /* 0x000fe400078ea0ff */
[----:B------:R-:W-:-:S06]  /*0440*/  @!P1 MOV R2, RZ ;  /* 0x000000ff00029202 */ /* 0x000fcc0000000f00 */
[----:B------:R-:W-:-:S11]  /*0450*/  @!P1 DMUL R6, R8, R2 ;  /* 0x0000000208069228 */ /* 0x000fd60000000000 */
.L_x_201:
[----:B------:R-:W-:Y:S05]  /*0460*/  BSYNC.RECONVERGENT B0 ;  /* 0x0000000000007941 */ /* 0x000fea0003800200 */
.L_x_200:
[----:B------:R-:W-:Y:S01]  /*0470*/  STG.E.64 desc[UR4][R10.64], R6 ;  /* 0x000000060a007986 */ /* 0x000fe2000c101b04 */
[----:B------:R-:W-:Y:S05]  /*0480*/  EXIT ;  /* 0x000000000000794d */ /* 0x000fea0003800000 */
.L_x_202:
        /* <DEDUP_REMOVED lines=15> */
.L_x_205:


//--------------------- .nv.shared._Z24simulatedAnnealingKernelPiPdiPKiPKdiiiS2_S4_dd --------------------------
	.section	.nv.shared._Z24simulatedAnnealingKernelPiPdiPKiPKdiiiS2_S4_dd,"aw",@nobits
	.sectionflags	@""
	.align	4
.nv.shared._Z24simulatedAnnealingKernelPiPdiPKiPKdiiiS2_S4_dd:
	.zero		41984


//--------------------- .nv.shared.reserved.0     --------------------------
	.section	.nv.shared.reserved.0,"aw",@nobits
	.weak		__nv_reservedSMEM_offset_0_alias
	.size		__nv_reservedSMEM_offset_0_alias, 0, 64
	.other		__nv_reservedSMEM_offset_0_alias,@"STO_CUDA_RESERVED_SHARED STV_DEFAULT"
__nv_reservedSMEM_offset_0_alias:
	.zero		0
	.zero		64


//--------------------- .nv.constant0._Z24simulatedAnnealingKernelPiPdiPKiPKdiiiS2_S4_dd --------------------------
	.section	.nv.constant0._Z24simulatedAnnealingKernelPiPdiPKiPKdiiiS2_S4_dd,"a",@progbits
	.sectionflags	@""
	.align	4
.nv.constant0._Z24simulatedAnnealingKernelPiPdiPKiPKdiiiS2_S4_dd:
	.zero		984


//--------------------- .nv.constant0._Z9addKernelPdPKdS1_ --------------------------
	.section	.nv.constant0._Z9addKernelPdPKdS1_,"a",@progbits
	.sectionflags	@""
	.align	4
.nv.constant0._Z9addKernelPdPKdS1_:
	.zero		920


//--------------------- SYMBOLS --------------------------

	.type		.nv.reservedSmem.offset0,@object
	.size		.nv.reservedSmem.offset0,0x4
	.type		.nv.reservedSmem.cap,@object
	.size		.nv.reservedSmem.cap,0x4
